//
// Generated by NVIDIA NVVM Compiler
//
// Compiler Build ID: CL-36424714
// Cuda compilation tools, release 13.0, V13.0.88
// Based on NVVM 20.0.0
//

.version 9.0
.target sm_100
.address_size 64

	// .globl	_Z29MultiplicarMatricesSecuencialPfS_S_im
.extern .func free
(
	.param .b64 free_param_0
)
;

.visible .entry _Z29MultiplicarMatricesSecuencialPfS_S_im(
	.param .u64 .ptr .align 1 _Z29MultiplicarMatricesSecuencialPfS_S_im_param_0,
	.param .u64 .ptr .align 1 _Z29MultiplicarMatricesSecuencialPfS_S_im_param_1,
	.param .u64 .ptr .align 1 _Z29MultiplicarMatricesSecuencialPfS_S_im_param_2,
	.param .u32 _Z29MultiplicarMatricesSecuencialPfS_S_im_param_3,
	.param .u64 _Z29MultiplicarMatricesSecuencialPfS_S_im_param_4
)
{
	.reg .pred 	%p<11>;
	.reg .b32 	%r<28>;
	.reg .b32 	%f<61>;
	.reg .b64 	%rd<67>;

	ld.param.u64 	%rd18, [_Z29MultiplicarMatricesSecuencialPfS_S_im_param_0];
	ld.param.u64 	%rd15, [_Z29MultiplicarMatricesSecuencialPfS_S_im_param_1];
	ld.param.u64 	%rd16, [_Z29MultiplicarMatricesSecuencialPfS_S_im_param_2];
	ld.param.u32 	%r17, [_Z29MultiplicarMatricesSecuencialPfS_S_im_param_3];
	ld.param.u64 	%rd17, [_Z29MultiplicarMatricesSecuencialPfS_S_im_param_4];
	cvta.to.global.u64 	%rd1, %rd18;
	setp.lt.s32 	%p1, %r17, 1;
	@%p1 bra 	$L__BB0_16;
	and.b32  	%r1, %r17, 7;
	and.b32  	%r2, %r17, 3;
	and.b32  	%r3, %r17, 2147483640;
	and.b32  	%r4, %r17, 1;
	neg.s32 	%r5, %r3;
	shl.b64 	%rd2, %rd17, 3;
	cvta.to.global.u64 	%rd3, %rd16;
	cvta.to.global.u64 	%rd4, %rd15;
	mov.b32 	%r22, 0;
$L__BB0_2:
	mul.wide.u32 	%rd19, %r22, 4;
	add.s64 	%rd5, %rd3, %rd19;
	add.s64 	%rd6, %rd4, %rd19;
	mov.b32 	%r23, 0;
$L__BB0_3:
	setp.lt.u32 	%p2, %r17, 8;
	cvt.u64.u32 	%rd20, %r23;
	mul.lo.s64 	%rd7, %rd17, %rd20;
	add.s64 	%rd8, %rd5, %rd7;
	mov.b32 	%r26, 0;
	st.global.u32 	[%rd8], %r26;
	@%p2 bra 	$L__BB0_6;
	add.s64 	%rd22, %rd1, %rd7;
	add.s64 	%rd65, %rd22, 16;
	mov.b64 	%rd66, 0;
	mov.u32 	%r24, %r5;
$L__BB0_5:
	.pragma "nounroll";
	add.s64 	%rd23, %rd15, %rd66;
	ld.global.f32 	%f1, [%rd65+-16];
	add.s64 	%rd24, %rd6, %rd66;
	ld.global.f32 	%f2, [%rd24];
	ld.global.f32 	%f3, [%rd8];
	fma.rn.f32 	%f4, %f1, %f2, %f3;
	st.global.f32 	[%rd8], %f4;
	{ // callseq 0, 0
	.param .b64 param0;
	st.param.b64 	[param0], %rd23;
	call.uni 
	free, 
	(
	param0
	);
	} // callseq 0
	ld.global.f32 	%f5, [%rd65+-12];
	add.s64 	%rd25, %rd24, %rd17;
	ld.global.f32 	%f6, [%rd25];
	ld.global.f32 	%f7, [%rd8];
	fma.rn.f32 	%f8, %f5, %f6, %f7;
	st.global.f32 	[%rd8], %f8;
	add.s64 	%rd26, %rd23, %rd17;
	{ // callseq 1, 0
	.param .b64 param0;
	st.param.b64 	[param0], %rd26;
	call.uni 
	free, 
	(
	param0
	);
	} // callseq 1
	ld.global.f32 	%f9, [%rd65+-8];
	add.s64 	%rd27, %rd25, %rd17;
	ld.global.f32 	%f10, [%rd27];
	ld.global.f32 	%f11, [%rd8];
	fma.rn.f32 	%f12, %f9, %f10, %f11;
	st.global.f32 	[%rd8], %f12;
	add.s64 	%rd28, %rd26, %rd17;
	{ // callseq 2, 0
	.param .b64 param0;
	st.param.b64 	[param0], %rd28;
	call.uni 
	free, 
	(
	param0
	);
	} // callseq 2
	ld.global.f32 	%f13, [%rd65+-4];
	add.s64 	%rd29, %rd27, %rd17;
	ld.global.f32 	%f14, [%rd29];
	ld.global.f32 	%f15, [%rd8];
	fma.rn.f32 	%f16, %f13, %f14, %f15;
	st.global.f32 	[%rd8], %f16;
	add.s64 	%rd30, %rd28, %rd17;
	{ // callseq 3, 0
	.param .b64 param0;
	st.param.b64 	[param0], %rd30;
	call.uni 
	free, 
	(
	param0
	);
	} // callseq 3
	ld.global.f32 	%f17, [%rd65];
	add.s64 	%rd31, %rd29, %rd17;
	ld.global.f32 	%f18, [%rd31];
	ld.global.f32 	%f19, [%rd8];
	fma.rn.f32 	%f20, %f17, %f18, %f19;
	st.global.f32 	[%rd8], %f20;
	add.s64 	%rd32, %rd30, %rd17;
	{ // callseq 4, 0
	.param .b64 param0;
	st.param.b64 	[param0], %rd32;
	call.uni 
	free, 
	(
	param0
	);
	} // callseq 4
	ld.global.f32 	%f21, [%rd65+4];
	add.s64 	%rd33, %rd31, %rd17;
	ld.global.f32 	%f22, [%rd33];
	ld.global.f32 	%f23, [%rd8];
	fma.rn.f32 	%f24, %f21, %f22, %f23;
	st.global.f32 	[%rd8], %f24;
	add.s64 	%rd34, %rd32, %rd17;
	{ // callseq 5, 0
	.param .b64 param0;
	st.param.b64 	[param0], %rd34;
	call.uni 
	free, 
	(
	param0
	);
	} // callseq 5
	ld.global.f32 	%f25, [%rd65+8];
	add.s64 	%rd35, %rd33, %rd17;
	ld.global.f32 	%f26, [%rd35];
	ld.global.f32 	%f27, [%rd8];
	fma.rn.f32 	%f28, %f25, %f26, %f27;
	st.global.f32 	[%rd8], %f28;
	add.s64 	%rd36, %rd34, %rd17;
	{ // callseq 6, 0
	.param .b64 param0;
	st.param.b64 	[param0], %rd36;
	call.uni 
	free, 
	(
	param0
	);
	} // callseq 6
	ld.global.f32 	%f29, [%rd65+12];
	add.s64 	%rd37, %rd35, %rd17;
	ld.global.f32 	%f30, [%rd37];
	ld.global.f32 	%f31, [%rd8];
	fma.rn.f32 	%f32, %f29, %f30, %f31;
	st.global.f32 	[%rd8], %f32;
	add.s64 	%rd38, %rd36, %rd17;
	{ // callseq 7, 0
	.param .b64 param0;
	st.param.b64 	[param0], %rd38;
	call.uni 
	free, 
	(
	param0
	);
	} // callseq 7
	add.s32 	%r24, %r24, 8;
	add.s64 	%rd66, %rd66, %rd2;
	add.s64 	%rd65, %rd65, 32;
	setp.ne.s32 	%p3, %r24, 0;
	mov.u32 	%r26, %r3;
	@%p3 bra 	$L__BB0_5;
$L__BB0_6:
	setp.eq.s32 	%p4, %r1, 0;
	@%p4 bra 	$L__BB0_14;
	add.s64 	%rd14, %rd1, %rd7;
	add.s32 	%r21, %r1, -1;
	setp.lt.u32 	%p5, %r21, 3;
	@%p5 bra 	$L__BB0_9;
	cvt.u64.u32 	%rd39, %r26;
	mul.lo.s64 	%rd40, %rd17, %rd39;
	add.s64 	%rd41, %rd15, %rd40;
	mul.wide.u32 	%rd42, %r26, 4;
	add.s64 	%rd43, %rd14, %rd42;
	ld.global.f32 	%f33, [%rd43];
	add.s64 	%rd44, %rd6, %rd40;
	ld.global.f32 	%f34, [%rd44];
	ld.global.f32 	%f35, [%rd8];
	fma.rn.f32 	%f36, %f33, %f34, %f35;
	st.global.f32 	[%rd8], %f36;
	{ // callseq 8, 0
	.param .b64 param0;
	st.param.b64 	[param0], %rd41;
	call.uni 
	free, 
	(
	param0
	);
	} // callseq 8
	add.s64 	%rd45, %rd41, %rd17;
	ld.global.f32 	%f37, [%rd43+4];
	add.s64 	%rd46, %rd44, %rd17;
	ld.global.f32 	%f38, [%rd46];
	ld.global.f32 	%f39, [%rd8];
	fma.rn.f32 	%f40, %f37, %f38, %f39;
	st.global.f32 	[%rd8], %f40;
	{ // callseq 9, 0
	.param .b64 param0;
	st.param.b64 	[param0], %rd45;
	call.uni 
	free, 
	(
	param0
	);
	} // callseq 9
	add.s64 	%rd47, %rd45, %rd17;
	ld.global.f32 	%f41, [%rd43+8];
	add.s64 	%rd48, %rd46, %rd17;
	ld.global.f32 	%f42, [%rd48];
	ld.global.f32 	%f43, [%rd8];
	fma.rn.f32 	%f44, %f41, %f42, %f43;
	st.global.f32 	[%rd8], %f44;
	{ // callseq 10, 0
	.param .b64 param0;
	st.param.b64 	[param0], %rd47;
	call.uni 
	free, 
	(
	param0
	);
	} // callseq 10
	add.s64 	%rd49, %rd47, %rd17;
	ld.global.f32 	%f45, [%rd43+12];
	add.s64 	%rd50, %rd48, %rd17;
	ld.global.f32 	%f46, [%rd50];
	ld.global.f32 	%f47, [%rd8];
	fma.rn.f32 	%f48, %f45, %f46, %f47;
	st.global.f32 	[%rd8], %f48;
	{ // callseq 11, 0
	.param .b64 param0;
	st.param.b64 	[param0], %rd49;
	call.uni 
	free, 
	(
	param0
	);
	} // callseq 11
	add.s32 	%r26, %r26, 4;
$L__BB0_9:
	setp.eq.s32 	%p6, %r2, 0;
	@%p6 bra 	$L__BB0_14;
	setp.eq.s32 	%p7, %r2, 1;
	@%p7 bra 	$L__BB0_12;
	cvt.u64.u32 	%rd51, %r26;
	mul.lo.s64 	%rd52, %rd17, %rd51;
	add.s64 	%rd53, %rd15, %rd52;
	mul.wide.u32 	%rd54, %r26, 4;
	add.s64 	%rd55, %rd14, %rd54;
	ld.global.f32 	%f49, [%rd55];
	add.s64 	%rd56, %rd6, %rd52;
	ld.global.f32 	%f50, [%rd56];
	ld.global.f32 	%f51, [%rd8];
	fma.rn.f32 	%f52, %f49, %f50, %f51;
	st.global.f32 	[%rd8], %f52;
	{ // callseq 12, 0
	.param .b64 param0;
	st.param.b64 	[param0], %rd53;
	call.uni 
	free, 
	(
	param0
	);
	} // callseq 12
	add.s64 	%rd57, %rd53, %rd17;
	ld.global.f32 	%f53, [%rd55+4];
	add.s64 	%rd58, %rd56, %rd17;
	ld.global.f32 	%f54, [%rd58];
	ld.global.f32 	%f55, [%rd8];
	fma.rn.f32 	%f56, %f53, %f54, %f55;
	st.global.f32 	[%rd8], %f56;
	{ // callseq 13, 0
	.param .b64 param0;
	st.param.b64 	[param0], %rd57;
	call.uni 
	free, 
	(
	param0
	);
	} // callseq 13
	add.s32 	%r26, %r26, 2;
$L__BB0_12:
	setp.eq.s32 	%p8, %r4, 0;
	@%p8 bra 	$L__BB0_14;
	cvt.u64.u32 	%rd59, %r26;
	mul.lo.s64 	%rd60, %rd17, %rd59;
	add.s64 	%rd61, %rd15, %rd60;
	mul.wide.u32 	%rd62, %r26, 4;
	add.s64 	%rd63, %rd14, %rd62;
	ld.global.f32 	%f57, [%rd63];
	add.s64 	%rd64, %rd6, %rd60;
	ld.global.f32 	%f58, [%rd64];
	ld.global.f32 	%f59, [%rd8];
	fma.rn.f32 	%f60, %f57, %f58, %f59;
	st.global.f32 	[%rd8], %f60;
	{ // callseq 14, 0
	.param .b64 param0;
	st.param.b64 	[param0], %rd61;
	call.uni 
	free, 
	(
	param0
	);
	} // callseq 14
$L__BB0_14:
	add.s32 	%r23, %r23, 1;
	setp.ne.s32 	%p9, %r23, %r17;
	@%p9 bra 	$L__BB0_3;
	add.s32 	%r22, %r22, 1;
	setp.ne.s32 	%p10, %r22, %r17;
	@%p10 bra 	$L__BB0_2;
$L__BB0_16:
	ret;

}
	// .globl	_Z21MultiplicarMatricesOnPfS_S_im
.visible .entry _Z21MultiplicarMatricesOnPfS_S_im(
	.param .u64 .ptr .align 1 _Z21MultiplicarMatricesOnPfS_S_im_param_0,
	.param .u64 .ptr .align 1 _Z21MultiplicarMatricesOnPfS_S_im_param_1,
	.param .u64 .ptr .align 1 _Z21MultiplicarMatricesOnPfS_S_im_param_2,
	.param .u32 _Z21MultiplicarMatricesOnPfS_S_im_param_3,
	.param .u64 _Z21MultiplicarMatricesOnPfS_S_im_param_4
)
{
	.reg .pred 	%p<10>;
	.reg .b32 	%r<31>;
	.reg .b32 	%f<61>;
	.reg .b64 	%rd<64>;

	ld.param.u64 	%rd9, [_Z21MultiplicarMatricesOnPfS_S_im_param_0];
	ld.param.u64 	%rd7, [_Z21MultiplicarMatricesOnPfS_S_im_param_1];
	ld.param.u64 	%rd10, [_Z21MultiplicarMatricesOnPfS_S_im_param_2];
	ld.param.u32 	%r15, [_Z21MultiplicarMatricesOnPfS_S_im_param_3];
	ld.param.u64 	%rd8, [_Z21MultiplicarMatricesOnPfS_S_im_param_4];
	cvta.to.global.u64 	%rd11, %rd9;
	cvta.to.global.u64 	%rd12, %rd10;
	mov.u32 	%r16, %tid.x;
	mov.u32 	%r17, %ntid.x;
	mov.u32 	%r18, %ctaid.x;
	mad.lo.s32 	%r19, %r17, %r18, %r16;
	div.u32 	%r20, %r19, %r15;
	mul.lo.s32 	%r21, %r20, %r15;
	sub.s32 	%r1, %r19, %r21;
	cvt.u64.u32 	%rd13, %r20;
	mul.lo.s64 	%rd14, %rd8, %rd13;
	add.s64 	%rd1, %rd11, %rd14;
	add.s64 	%rd15, %rd12, %rd14;
	mul.wide.u32 	%rd16, %r1, 4;
	add.s64 	%rd2, %rd15, %rd16;
	mov.b32 	%r22, 0;
	st.global.u32 	[%rd2], %r22;
	setp.lt.s32 	%p1, %r15, 1;
	@%p1 bra 	$L__BB1_12;
	cvta.to.global.u64 	%rd17, %rd7;
	add.s64 	%rd3, %rd17, %rd16;
	and.b32  	%r2, %r15, 7;
	setp.lt.u32 	%p2, %r15, 8;
	mov.b32 	%r29, 0;
	@%p2 bra 	$L__BB1_4;
	and.b32  	%r29, %r15, 2147483640;
	neg.s32 	%r26, %r29;
	shl.b64 	%rd4, %rd8, 3;
	mov.b32 	%r27, 0;
	mov.u64 	%rd63, %rd7;
$L__BB1_3:
	.pragma "nounroll";
	cvt.u64.u32 	%rd19, %r27;
	mul.wide.u32 	%rd20, %r27, 4;
	add.s64 	%rd21, %rd1, %rd20;
	ld.global.f32 	%f1, [%rd21];
	mad.lo.s64 	%rd22, %rd8, %rd19, %rd3;
	ld.global.f32 	%f2, [%rd22];
	ld.global.f32 	%f3, [%rd2];
	fma.rn.f32 	%f4, %f1, %f2, %f3;
	st.global.f32 	[%rd2], %f4;
	{ // callseq 15, 0
	.param .b64 param0;
	st.param.b64 	[param0], %rd63;
	call.uni 
	free, 
	(
	param0
	);
	} // callseq 15
	ld.global.f32 	%f5, [%rd21+4];
	add.s64 	%rd23, %rd22, %rd8;
	ld.global.f32 	%f6, [%rd23];
	ld.global.f32 	%f7, [%rd2];
	fma.rn.f32 	%f8, %f5, %f6, %f7;
	st.global.f32 	[%rd2], %f8;
	add.s64 	%rd24, %rd63, %rd8;
	{ // callseq 16, 0
	.param .b64 param0;
	st.param.b64 	[param0], %rd24;
	call.uni 
	free, 
	(
	param0
	);
	} // callseq 16
	ld.global.f32 	%f9, [%rd21+8];
	add.s64 	%rd25, %rd23, %rd8;
	ld.global.f32 	%f10, [%rd25];
	ld.global.f32 	%f11, [%rd2];
	fma.rn.f32 	%f12, %f9, %f10, %f11;
	st.global.f32 	[%rd2], %f12;
	add.s64 	%rd26, %rd24, %rd8;
	{ // callseq 17, 0
	.param .b64 param0;
	st.param.b64 	[param0], %rd26;
	call.uni 
	free, 
	(
	param0
	);
	} // callseq 17
	ld.global.f32 	%f13, [%rd21+12];
	add.s64 	%rd27, %rd25, %rd8;
	ld.global.f32 	%f14, [%rd27];
	ld.global.f32 	%f15, [%rd2];
	fma.rn.f32 	%f16, %f13, %f14, %f15;
	st.global.f32 	[%rd2], %f16;
	add.s64 	%rd28, %rd26, %rd8;
	{ // callseq 18, 0
	.param .b64 param0;
	st.param.b64 	[param0], %rd28;
	call.uni 
	free, 
	(
	param0
	);
	} // callseq 18
	ld.global.f32 	%f17, [%rd21+16];
	add.s64 	%rd29, %rd27, %rd8;
	ld.global.f32 	%f18, [%rd29];
	ld.global.f32 	%f19, [%rd2];
	fma.rn.f32 	%f20, %f17, %f18, %f19;
	st.global.f32 	[%rd2], %f20;
	add.s64 	%rd30, %rd28, %rd8;
	{ // callseq 19, 0
	.param .b64 param0;
	st.param.b64 	[param0], %rd30;
	call.uni 
	free, 
	(
	param0
	);
	} // callseq 19
	ld.global.f32 	%f21, [%rd21+20];
	add.s64 	%rd31, %rd29, %rd8;
	ld.global.f32 	%f22, [%rd31];
	ld.global.f32 	%f23, [%rd2];
	fma.rn.f32 	%f24, %f21, %f22, %f23;
	st.global.f32 	[%rd2], %f24;
	add.s64 	%rd32, %rd30, %rd8;
	{ // callseq 20, 0
	.param .b64 param0;
	st.param.b64 	[param0], %rd32;
	call.uni 
	free, 
	(
	param0
	);
	} // callseq 20
	ld.global.f32 	%f25, [%rd21+24];
	add.s64 	%rd33, %rd31, %rd8;
	ld.global.f32 	%f26, [%rd33];
	ld.global.f32 	%f27, [%rd2];
	fma.rn.f32 	%f28, %f25, %f26, %f27;
	st.global.f32 	[%rd2], %f28;
	add.s64 	%rd34, %rd32, %rd8;
	{ // callseq 21, 0
	.param .b64 param0;
	st.param.b64 	[param0], %rd34;
	call.uni 
	free, 
	(
	param0
	);
	} // callseq 21
	ld.global.f32 	%f29, [%rd21+28];
	add.s64 	%rd35, %rd33, %rd8;
	ld.global.f32 	%f30, [%rd35];
	ld.global.f32 	%f31, [%rd2];
	fma.rn.f32 	%f32, %f29, %f30, %f31;
	st.global.f32 	[%rd2], %f32;
	add.s64 	%rd36, %rd34, %rd8;
	{ // callseq 22, 0
	.param .b64 param0;
	st.param.b64 	[param0], %rd36;
	call.uni 
	free, 
	(
	param0
	);
	} // callseq 22
	add.s32 	%r27, %r27, 8;
	add.s32 	%r26, %r26, 8;
	add.s64 	%rd63, %rd63, %rd4;
	setp.ne.s32 	%p3, %r26, 0;
	@%p3 bra 	$L__BB1_3;
$L__BB1_4:
	setp.eq.s32 	%p4, %r2, 0;
	@%p4 bra 	$L__BB1_12;
	and.b32  	%r10, %r15, 3;
	setp.lt.u32 	%p5, %r2, 4;
	@%p5 bra 	$L__BB1_7;
	cvt.u64.u32 	%rd37, %r29;
	mul.lo.s64 	%rd38, %rd8, %rd37;
	add.s64 	%rd39, %rd7, %rd38;
	mul.wide.u32 	%rd40, %r29, 4;
	add.s64 	%rd41, %rd1, %rd40;
	ld.global.f32 	%f33, [%rd41];
	add.s64 	%rd42, %rd3, %rd38;
	ld.global.f32 	%f34, [%rd42];
	ld.global.f32 	%f35, [%rd2];
	fma.rn.f32 	%f36, %f33, %f34, %f35;
	st.global.f32 	[%rd2], %f36;
	{ // callseq 23, 0
	.param .b64 param0;
	st.param.b64 	[param0], %rd39;
	call.uni 
	free, 
	(
	param0
	);
	} // callseq 23
	add.s64 	%rd43, %rd39, %rd8;
	ld.global.f32 	%f37, [%rd41+4];
	add.s64 	%rd44, %rd42, %rd8;
	ld.global.f32 	%f38, [%rd44];
	ld.global.f32 	%f39, [%rd2];
	fma.rn.f32 	%f40, %f37, %f38, %f39;
	st.global.f32 	[%rd2], %f40;
	{ // callseq 24, 0
	.param .b64 param0;
	st.param.b64 	[param0], %rd43;
	call.uni 
	free, 
	(
	param0
	);
	} // callseq 24
	add.s64 	%rd45, %rd43, %rd8;
	ld.global.f32 	%f41, [%rd41+8];
	add.s64 	%rd46, %rd44, %rd8;
	ld.global.f32 	%f42, [%rd46];
	ld.global.f32 	%f43, [%rd2];
	fma.rn.f32 	%f44, %f41, %f42, %f43;
	st.global.f32 	[%rd2], %f44;
	{ // callseq 25, 0
	.param .b64 param0;
	st.param.b64 	[param0], %rd45;
	call.uni 
	free, 
	(
	param0
	);
	} // callseq 25
	add.s64 	%rd47, %rd45, %rd8;
	ld.global.f32 	%f45, [%rd41+12];
	add.s64 	%rd48, %rd46, %rd8;
	ld.global.f32 	%f46, [%rd48];
	ld.global.f32 	%f47, [%rd2];
	fma.rn.f32 	%f48, %f45, %f46, %f47;
	st.global.f32 	[%rd2], %f48;
	{ // callseq 26, 0
	.param .b64 param0;
	st.param.b64 	[param0], %rd47;
	call.uni 
	free, 
	(
	param0
	);
	} // callseq 26
	add.s32 	%r29, %r29, 4;
$L__BB1_7:
	setp.eq.s32 	%p6, %r10, 0;
	@%p6 bra 	$L__BB1_12;
	setp.eq.s32 	%p7, %r10, 1;
	@%p7 bra 	$L__BB1_10;
	cvt.u64.u32 	%rd49, %r29;
	mul.lo.s64 	%rd50, %rd8, %rd49;
	add.s64 	%rd51, %rd7, %rd50;
	mul.wide.u32 	%rd52, %r29, 4;
	add.s64 	%rd53, %rd1, %rd52;
	ld.global.f32 	%f49, [%rd53];
	add.s64 	%rd54, %rd3, %rd50;
	ld.global.f32 	%f50, [%rd54];
	ld.global.f32 	%f51, [%rd2];
	fma.rn.f32 	%f52, %f49, %f50, %f51;
	st.global.f32 	[%rd2], %f52;
	{ // callseq 27, 0
	.param .b64 param0;
	st.param.b64 	[param0], %rd51;
	call.uni 
	free, 
	(
	param0
	);
	} // callseq 27
	add.s64 	%rd55, %rd51, %rd8;
	ld.global.f32 	%f53, [%rd53+4];
	add.s64 	%rd56, %rd54, %rd8;
	ld.global.f32 	%f54, [%rd56];
	ld.global.f32 	%f55, [%rd2];
	fma.rn.f32 	%f56, %f53, %f54, %f55;
	st.global.f32 	[%rd2], %f56;
	{ // callseq 28, 0
	.param .b64 param0;
	st.param.b64 	[param0], %rd55;
	call.uni 
	free, 
	(
	param0
	);
	} // callseq 28
	add.s32 	%r29, %r29, 2;
$L__BB1_10:
	and.b32  	%r25, %r15, 1;
	setp.eq.b32 	%p8, %r25, 1;
	not.pred 	%p9, %p8;
	@%p9 bra 	$L__BB1_12;
	cvt.u64.u32 	%rd57, %r29;
	mul.lo.s64 	%rd58, %rd8, %rd57;
	add.s64 	%rd59, %rd7, %rd58;
	mul.wide.u32 	%rd60, %r29, 4;
	add.s64 	%rd61, %rd1, %rd60;
	ld.global.f32 	%f57, [%rd61];
	add.s64 	%rd62, %rd3, %rd58;
	ld.global.f32 	%f58, [%rd62];
	ld.global.f32 	%f59, [%rd2];
	fma.rn.f32 	%f60, %f57, %f58, %f59;
	st.global.f32 	[%rd2], %f60;
	{ // callseq 29, 0
	.param .b64 param0;
	st.param.b64 	[param0], %rd59;
	call.uni 
	free, 
	(
	param0
	);
	} // callseq 29
$L__BB1_12:
	ret;

}


// ===== COMPILED SASS (sm_100) =====

	.target	sm_100

	.elftype	@"ET_EXEC"


//--------------------- .note.nv.tkinfo           --------------------------
	.section	.note.nv.tkinfo,"",@"SHT_NOTE"
	.sectionflags	@"SHF_NOTE_NV_TKINFO"
	.tkinfo
        /*0018*/ 	.word	0x00000002
        /*0030*/ 	.string	""
        /*0030*/ 	.string	"ptxas"
        /*0030*/ 	.string	"Cuda compilation tools, release 13.0, V13.0.88"
        /*0030*/ 	.string	"Build cuda_13.0.r13.0/compiler.36424714_0"
        /*0030*/ 	.string	"-arch sm_100 -m 64 "



//--------------------- .note.nv.cuinfo           --------------------------
	.section	.note.nv.cuinfo,"",@"SHT_NOTE"
	.sectionflags	@"SHF_NOTE_NV_CUINFO"
        /*0018*/ 	.short	0x0002
        /*001a*/ 	.short	0x0064
        /*001c*/ 	.short	0x0082
	.zero		2


//--------------------- .nv.info                  --------------------------
	.section	.nv.info,"",@"SHT_CUDA_INFO"
	.align	4


	//----- nvinfo : EIATTR_REGCOUNT
	.align		4
        /*0000*/ 	.byte	0x04, 0x2f
        /*0002*/ 	.short	(.L_1 - .L_0)
	.align		4
.L_0:
        /*0004*/ 	.word	index@(_Z29MultiplicarMatricesSecuencialPfS_S_im)
        /*0008*/ 	.word	0x0000002e


	//----- nvinfo : EIATTR_FRAME_SIZE
	.align		4
.L_1:
        /*000c*/ 	.byte	0x04, 0x11
        /*000e*/ 	.short	(.L_3 - .L_2)
	.align		4
.L_2:
        /*0010*/ 	.word	index@(_Z29MultiplicarMatricesSecuencialPfS_S_im)
        /*0014*/ 	.word	0x00000000


	//----- nvinfo : EIATTR_REGCOUNT
	.align		4
.L_3:
        /*0018*/ 	.byte	0x04, 0x2f
        /*001a*/ 	.short	(.L_5 - .L_4)
	.align		4
.L_4:
        /*001c*/ 	.word	index@(_Z21MultiplicarMatricesOnPfS_S_im)
        /*0020*/ 	.word	0x00000028


	//----- nvinfo : EIATTR_FRAME_SIZE
	.align		4
.L_5:
        /*0024*/ 	.byte	0x04, 0x11
        /*0026*/ 	.short	(.L_7 - .L_6)
	.align		4
.L_6:
        /*0028*/ 	.word	index@(_Z21MultiplicarMatricesOnPfS_S_im)
        /*002c*/ 	.word	0x00000000


	//----- nvinfo : EIATTR_MIN_STACK_SIZE
	.align		4
.L_7:
        /*0030*/ 	.byte	0x04, 0x12
        /*0032*/ 	.short	(.L_9 - .L_8)
	.align		4
.L_8:
        /*0034*/ 	.word	index@(_Z21MultiplicarMatricesOnPfS_S_im)
        /*0038*/ 	.word	0x00000000


	//----- nvinfo : EIATTR_MIN_STACK_SIZE
	.align		4
.L_9:
        /*003c*/ 	.byte	0x04, 0x12
        /*003e*/ 	.short	(.L_11 - .L_10)
	.align		4
.L_10:
        /*0040*/ 	.word	index@(_Z29MultiplicarMatricesSecuencialPfS_S_im)
        /*0044*/ 	.word	0x00000000
.L_11:


//--------------------- .nv.compat                --------------------------
	.section	.nv.compat,"",@"SHT_CUDA_COMPAT_INFO"
	.align	4
        /*0000*/ 	.byte	0x02, 0x09, 0x00, 0x00, 0x02, 0x02, 0x01, 0x00, 0x02, 0x05, 0x05, 0x00, 0x03, 0x07, 0x01, 0x01
        /*0010*/ 	.byte	0x02, 0x03, 0x00, 0x00, 0x02, 0x06, 0x01, 0x00, 0x04, 0x0b, 0x08, 0x00, 0x09, 0x00, 0x00, 0x00
        /*0020*/ 	.byte	0x00, 0x00, 0x00, 0x00


//--------------------- .nv.info._Z21MultiplicarMatricesOnPfS_S_im --------------------------
	.section	.nv.info._Z21MultiplicarMatricesOnPfS_S_im,"",@"SHT_CUDA_INFO"
	.sectionflags	@""
	.align	4


	//----- nvinfo : EIATTR_CUDA_API_VERSION
	.align		4
        /*0000*/ 	.byte	0x04, 0x37
        /*0002*/ 	.short	(.L_13 - .L_12)
.L_12:
        /*0004*/ 	.word	0x00000082


	//----- nvinfo : EIATTR_KPARAM_INFO
	.align		4
.L_13:
        /*0008*/ 	.byte	0x04, 0x17
        /*000a*/ 	.short	(.L_15 - .L_14)
.L_14:
        /*000c*/ 	.word	0x00000000
        /*0010*/ 	.short	0x0004
        /*0012*/ 	.short	0x0020
        /*0014*/ 	.byte	0x00, 0xf0, 0x21, 0x00


	//----- nvinfo : EIATTR_KPARAM_INFO
	.align		4
.L_15:
        /*0018*/ 	.byte	0x04, 0x17
        /*001a*/ 	.short	(.L_17 - .L_16)
.L_16:
        /*001c*/ 	.word	0x00000000
        /*0020*/ 	.short	0x0003
        /*0022*/ 	.short	0x0018
        /*0024*/ 	.byte	0x00, 0xf0, 0x11, 0x00


	//----- nvinfo : EIATTR_KPARAM_INFO
	.align		4
.L_17:
        /*0028*/ 	.byte	0x04, 0x17
        /*002a*/ 	.short	(.L_19 - .L_18)
.L_18:
        /*002c*/ 	.word	0x00000000
        /*0030*/ 	.short	0x0002
        /*0032*/ 	.short	0x0010
        /*0034*/ 	.byte	0x00, 0xf5, 0x21, 0x00


	//----- nvinfo : EIATTR_KPARAM_INFO
	.align		4
.L_19:
        /*0038*/ 	.byte	0x04, 0x17
        /*003a*/ 	.short	(.L_21 - .L_20)
.L_20:
        /*003c*/ 	.word	0x00000000
        /*0040*/ 	.short	0x0001
        /*0042*/ 	.short	0x0008
        /*0044*/ 	.byte	0x00, 0xf5, 0x21, 0x00


	//----- nvinfo : EIATTR_KPARAM_INFO
	.align		4
.L_21:
        /*0048*/ 	.byte	0x04, 0x17
        /*004a*/ 	.short	(.L_23 - .L_22)
.L_22:
        /*004c*/ 	.word	0x00000000
        /*0050*/ 	.short	0x0000
        /*0052*/ 	.short	0x0000
        /*0054*/ 	.byte	0x00, 0xf5, 0x21, 0x00


	//----- nvinfo : EIATTR_SPARSE_MMA_MASK
	.align		4
.L_23:
        /*0058*/ 	.byte	0x03, 0x50
        /*005a*/ 	.short	0x0000


	//----- nvinfo : EIATTR_MAXREG_COUNT
	.align		4
        /*005c*/ 	.byte	0x03, 0x1b
        /*005e*/ 	.short	0x00ff


	//----- nvinfo : EIATTR_EXTERNS
	.align		4
        /*0060*/ 	.byte	0x04, 0x0f
        /*0062*/ 	.short	(.L_25 - .L_24)


	//   ....[0]....
	.align		4
.L_24:
        /*0064*/ 	.word	index@(free)


	//----- nvinfo : EIATTR_MERCURY_ISA_VERSION
	.align		4
.L_25:
        /*0068*/ 	.byte	0x03, 0x5f
        /*006a*/ 	.short	0x0101


	//----- nvinfo : EIATTR_VRC_CTA_INIT_COUNT
	.align		4
        /*006c*/ 	.byte	0x02, 0x4a
	.zero		1
	.zero		1


	//----- nvinfo : EIATTR_SYSCALL_OFFSETS
	.align		4
        /*0070*/ 	.byte	0x04, 0x46
        /*0072*/ 	.short	(.L_27 - .L_26)


	//   ....[0]....
.L_26:
        /*0074*/ 	.word	0x00000460


	//   ....[1]....
        /*0078*/ 	.word	0x00000560


	//   ....[2]....
        /*007c*/ 	.word	0x00000640


	//   ....[3]....
        /*0080*/ 	.word	0x00000720


	//   ....[4]....
        /*0084*/ 	.word	0x00000800


	//   ....[5]....
        /*0088*/ 	.word	0x000008e0


	//   ....[6]....
        /*008c*/ 	.word	0x000009c0


	//   ....[7]....
        /*0090*/ 	.word	0x00000a80


	//   ....[8]....
        /*0094*/ 	.word	0x00000ca0


	//   ....[9]....
        /*0098*/ 	.word	0x00000d90


	//   ....[10]....
        /*009c*/ 	.word	0x00000e80


	//   ....[11]....
        /*00a0*/ 	.word	0x00000f50


	//   ....[12]....
        /*00a4*/ 	.word	0x000010e0


	//   ....[13]....
        /*00a8*/ 	.word	0x000011b0


	//   ....[14]....
        /*00ac*/ 	.word	0x00001310


	//----- nvinfo : EIATTR_EXIT_INSTR_OFFSETS
	.align		4
.L_27:
        /*00b0*/ 	.byte	0x04, 0x1c
        /*00b2*/ 	.short	(.L_29 - .L_28)


	//   ....[0]....
.L_28:
        /*00b4*/ 	.word	0x00000240


	//   ....[1]....
        /*00b8*/ 	.word	0x00000b20


	//   ....[2]....
        /*00bc*/ 	.word	0x00000f80


	//   ....[3]....
        /*00c0*/ 	.word	0x00001200


	//   ....[4]....
        /*00c4*/ 	.word	0x00001320


	//----- nvinfo : EIATTR_CRS_STACK_SIZE
	.align		4
.L_29:
        /*00c8*/ 	.byte	0x04, 0x1e
        /*00ca*/ 	.short	(.L_31 - .L_30)
.L_30:
        /*00cc*/ 	.word	0x00000000


	//----- nvinfo : EIATTR_CBANK_PARAM_SIZE
	.align		4
.L_31:
        /*00d0*/ 	.byte	0x03, 0x19
        /*00d2*/ 	.short	0x0028


	//----- nvinfo : EIATTR_PARAM_CBANK
	.align		4
        /*00d4*/ 	.byte	0x04, 0x0a
        /*00d6*/ 	.short	(.L_33 - .L_32)
	.align		4
.L_32:
        /*00d8*/ 	.word	index@(.nv.constant0._Z21MultiplicarMatricesOnPfS_S_im)
        /*00dc*/ 	.short	0x0380
        /*00de*/ 	.short	0x0028


	//----- nvinfo : EIATTR_SW_WAR
	.align		4
.L_33:
        /*00e0*/ 	.byte	0x04, 0x36
        /*00e2*/ 	.short	(.L_35 - .L_34)
.L_34:
        /*00e4*/ 	.word	0x00000008
.L_35:


//--------------------- .nv.info._Z29MultiplicarMatricesSecuencialPfS_S_im --------------------------
	.section	.nv.info._Z29MultiplicarMatricesSecuencialPfS_S_im,"",@"SHT_CUDA_INFO"
	.sectionflags	@""
	.align	4


	//----- nvinfo : EIATTR_CUDA_API_VERSION
	.align		4
        /*0000*/ 	.byte	0x04, 0x37
        /*0002*/ 	.short	(.L_37 - .L_36)
.L_36:
        /*0004*/ 	.word	0x00000082


	//----- nvinfo : EIATTR_KPARAM_INFO
	.align		4
.L_37:
        /*0008*/ 	.byte	0x04, 0x17
        /*000a*/ 	.short	(.L_39 - .L_38)
.L_38:
        /*000c*/ 	.word	0x00000000
        /*0010*/ 	.short	0x0004
        /*0012*/ 	.short	0x0020
        /*0014*/ 	.byte	0x00, 0xf0, 0x21, 0x00


	//----- nvinfo : EIATTR_KPARAM_INFO
	.align		4
.L_39:
        /*0018*/ 	.byte	0x04, 0x17
        /*001a*/ 	.short	(.L_41 - .L_40)
.L_40:
        /*001c*/ 	.word	0x00000000
        /*0020*/ 	.short	0x0003
        /*0022*/ 	.short	0x0018
        /*0024*/ 	.byte	0x00, 0xf0, 0x11, 0x00


	//----- nvinfo : EIATTR_KPARAM_INFO
	.align		4
.L_41:
        /*0028*/ 	.byte	0x04, 0x17
        /*002a*/ 	.short	(.L_43 - .L_42)
.L_42:
        /*002c*/ 	.word	0x00000000
        /*0030*/ 	.short	0x0002
        /*0032*/ 	.short	0x0010
        /*0034*/ 	.byte	0x00, 0xf5, 0x21, 0x00


	//----- nvinfo : EIATTR_KPARAM_INFO
	.align		4
.L_43:
        /*0038*/ 	.byte	0x04, 0x17
        /*003a*/ 	.short	(.L_45 - .L_44)
.L_44:
        /*003c*/ 	.word	0x00000000
        /*0040*/ 	.short	0x0001
        /*0042*/ 	.short	0x0008
        /*0044*/ 	.byte	0x00, 0xf5, 0x21, 0x00


	//----- nvinfo : EIATTR_KPARAM_INFO
	.align		4
.L_45:
        /*0048*/ 	.byte	0x04, 0x17
        /*004a*/ 	.short	(.L_47 - .L_46)
.L_46:
        /*004c*/ 	.word	0x00000000
        /*0050*/ 	.short	0x0000
        /*0052*/ 	.short	0x0000
        /*0054*/ 	.byte	0x00, 0xf5, 0x21, 0x00


	//----- nvinfo : EIATTR_SPARSE_MMA_MASK
	.align		4
.L_47:
        /*0058*/ 	.byte	0x03, 0x50
        /*005a*/ 	.short	0x0000


	//----- nvinfo : EIATTR_MAXREG_COUNT
	.align		4
        /*005c*/ 	.byte	0x03, 0x1b
        /*005e*/ 	.short	0x00ff


	//----- nvinfo : EIATTR_EXTERNS
	.align		4
        /*0060*/ 	.byte	0x04, 0x0f
        /*0062*/ 	.short	(.L_49 - .L_48)


	//   ....[0]....
	.align		4
.L_48:
        /*0064*/ 	.word	index@(free)


	//----- nvinfo : EIATTR_MERCURY_ISA_VERSION
	.align		4
.L_49:
        /*0068*/ 	.byte	0x03, 0x5f
        /*006a*/ 	.short	0x0101


	//----- nvinfo : EIATTR_VRC_CTA_INIT_COUNT
	.align		4
        /*006c*/ 	.byte	0x02, 0x4a
	.zero		1
	.zero		1


	//----- nvinfo : EIATTR_SYSCALL_OFFSETS
	.align		4
        /*0070*/ 	.byte	0x04, 0x46
        /*0072*/ 	.short	(.L_51 - .L_50)


	//   ....[0]....
.L_50:
        /*0074*/ 	.word	0x000003d0


	//   ....[1]....
        /*0078*/ 	.word	0x000004d0


	//   ....[2]....
        /*007c*/ 	.word	0x000005b0


	//   ....[3]....
        /*0080*/ 	.word	0x00000690


	//   ....[4]....
        /*0084*/ 	.word	0x00000770


	//   ....[5]....
        /*0088*/ 	.word	0x00000850


	//   ....[6]....
        /*008c*/ 	.word	0x00000930


	//   ....[7]....
        /*0090*/ 	.word	0x000009f0


	//   ....[8]....
        /*0094*/ 	.word	0x00000c70


	//   ....[9]....
        /*0098*/ 	.word	0x00000d70


	//   ....[10]....
        /*009c*/ 	.word	0x00000e60


	//   ....[11]....
        /*00a0*/ 	.word	0x00000f30


	//   ....[12]....
        /*00a4*/ 	.word	0x000010d0


	//   ....[13]....
        /*00a8*/ 	.word	0x000011b0


	//   ....[14]....
        /*00ac*/ 	.word	0x00001300


	//----- nvinfo : EIATTR_EXIT_INSTR_OFFSETS
	.align		4
.L_51:
        /*00b0*/ 	.byte	0x04, 0x1c
        /*00b2*/ 	.short	(.L_53 - .L_52)


	//   ....[0]....
.L_52:
        /*00b4*/ 	.word	0x00000030


	//   ....[1]....
        /*00b8*/ 	.word	0x00001360


	//----- nvinfo : EIATTR_CRS_STACK_SIZE
	.align		4
.L_53:
        /*00bc*/ 	.byte	0x04, 0x1e
        /*00be*/ 	.short	(.L_55 - .L_54)
.L_54:
        /*00c0*/ 	.word	0x00000000


	//----- nvinfo : EIATTR_CBANK_PARAM_SIZE
	.align		4
.L_55:
        /*00c4*/ 	.byte	0x03, 0x19
        /*00c6*/ 	.short	0x0028


	//----- nvinfo : EIATTR_PARAM_CBANK
	.align		4
        /*00c8*/ 	.byte	0x04, 0x0a
        /*00ca*/ 	.short	(.L_57 - .L_56)
	.align		4
.L_56:
        /*00cc*/ 	.word	index@(.nv.constant0._Z29MultiplicarMatricesSecuencialPfS_S_im)
        /*00d0*/ 	.short	0x0380
        /*00d2*/ 	.short	0x0028


	//----- nvinfo : EIATTR_SW_WAR
	.align		4
.L_57:
        /*00d4*/ 	.byte	0x04, 0x36
        /*00d6*/ 	.short	(.L_59 - .L_58)
.L_58:
        /*00d8*/ 	.word	0x00000008
.L_59:


//--------------------- .nv.callgraph             --------------------------
	.section	.nv.callgraph,"",@"SHT_CUDA_CALLGRAPH"
	.align	4
	.sectionentsize	8
	.align		4
        /*0000*/ 	.word	0x00000000
	.align		4
        /*0004*/ 	.word	0xffffffff
	.align		4
        /*0008*/ 	.word	index@(_Z21MultiplicarMatricesOnPfS_S_im)
	.align		4
        /*000c*/ 	.word	index@(free)
	.align		4
        /*0010*/ 	.word	index@(_Z29MultiplicarMatricesSecuencialPfS_S_im)
	.align		4
        /*0014*/ 	.word	index@(free)
	.align		4
        /*0018*/ 	.word	0x00000000
	.align		4
        /*001c*/ 	.word	0xfffffffe
	.align		4
        /*0020*/ 	.word	0x00000000
	.align		4
        /*0024*/ 	.word	0xfffffffd
	.align		4
        /*0028*/ 	.word	0x00000000
	.align		4
        /*002c*/ 	.word	0xfffffffc


//--------------------- .nv.constant4             --------------------------
	.section	.nv.constant4,"a",@progbits
	.align	8
	.align		8
.nv.constant4:
        /*0000*/ 	.dword	free


//--------------------- .text._Z21MultiplicarMatricesOnPfS_S_im --------------------------
	.section	.text._Z21MultiplicarMatricesOnPfS_S_im,"ax",@progbits
	.align	128
        .global         _Z21MultiplicarMatricesOnPfS_S_im
        .type           _Z21MultiplicarMatricesOnPfS_S_im,@function
        .size           _Z21MultiplicarMatricesOnPfS_S_im,(.L_x_44 - _Z21MultiplicarMatricesOnPfS_S_im)
        .other          _Z21MultiplicarMatricesOnPfS_S_im,@"STO_CUDA_ENTRY STV_DEFAULT"
_Z21MultiplicarMatricesOnPfS_S_im:
.text._Z21MultiplicarMatricesOnPfS_S_im:
[----:B------:R-:W0:Y:S08]  /*0000*/  LDC R1, c[0x0][0x37c] ;  /* 0x0000df00ff017b82 */ /* 0x000e300000000800 */
[----:B------:R-:W1:Y:S01]  /*0010*/  LDC R6, c[0x0][0x398] ;  /* 0x0000e600ff067b82 */ /* 0x000e620000000800 */
[----:B------:R-:W2:Y:S01]  /*0020*/  S2R R4, SR_TID.X ;  /* 0x0000000000047919 */ /* 0x000ea20000002100 */
[----:B------:R-:W2:Y:S01]  /*0030*/  LDCU UR4, c[0x0][0x360] ;  /* 0x00006c00ff0477ac */ /* 0x000ea20008000800 */
[----:B------:R-:W2:Y:S01]  /*0040*/  S2R R5, SR_CTAID.X ;  /* 0x0000000000057919 */ /* 0x000ea20000002500 */
[----:B------:R-:W3:Y:S04]  /*0050*/  LDCU.64 UR36, c[0x0][0x358] ;  /* 0x00006b00ff2477ac */ /* 0x000ee80008000a00 */
[----:B------:R-:W4:Y:S01]  /*0060*/  LDC.64 R30, c[0x0][0x3a0] ;  /* 0x0000e800ff1e7b82 */ /* 0x000f220000000a00 */
[----:B-1----:R-:W1:Y:S01]  /*0070*/  I2F.U32.RP R0, R6 ;  /* 0x0000000600007306 */ /* 0x002e620000209000 */
[----:B------:R-:W-:-:S07]  /*0080*/  ISETP.NE.U32.AND P2, PT, R6, RZ, PT ;  /* 0x000000ff0600720c */ /* 0x000fce0003f45070 */
[----:B-1----:R-:W1:Y:S02]  /*0090*/  MUFU.RCP R0, R0 ;  /* 0x0000000000007308 */ /* 0x002e640000001000 */
[----:B-1----:R-:W-:Y:S02]  /*00a0*/  VIADD R2, R0, 0xffffffe ;  /* 0x0ffffffe00027836 */ /* 0x002fe40000000000 */
[----:B--2---:R-:W-:Y:S01]  /*00b0*/  IMAD R0, R5, UR4, R4 ;  /* 0x0000000405007c24 */ /* 0x004fe2000f8e0204 */
[----:B------:R-:W1:Y:S03]  /*00c0*/  LDCU.64 UR4, c[0x0][0x390] ;  /* 0x00007200ff0477ac */ /* 0x000e660008000a00 */
[----:B------:R2:W5:Y:S02]  /*00d0*/  F2I.FTZ.U32.TRUNC.NTZ R3, R2 ;  /* 0x0000000200037305 */ /* 0x000564000021f000 */
[----:B--2---:R-:W-:-:S02]  /*00e0*/  IMAD.MOV.U32 R2, RZ, RZ, RZ ;  /* 0x000000ffff027224 */ /* 0x004fc400078e00ff */
[----:B-----5:R-:W-:-:S04]  /*00f0*/  IMAD.MOV R7, RZ, RZ, -R3 ;  /* 0x000000ffff077224 */ /* 0x020fc800078e0a03 */
[----:B------:R-:W-:-:S04]  /*0100*/  IMAD R7, R7, R6, RZ ;  /* 0x0000000607077224 */ /* 0x000fc800078e02ff */
[----:B------:R-:W-:-:S06]  /*0110*/  IMAD.HI.U32 R3, R3, R7, R2 ;  /* 0x0000000703037227 */ /* 0x000fcc00078e0002 */
[----:B------:R-:W-:-:S04]  /*0120*/  IMAD.HI.U32 R37, R3, R0, RZ ;  /* 0x0000000003257227 */ /* 0x000fc800078e00ff */
[----:B------:R-:W-:-:S04]  /*0130*/  IMAD.MOV R3, RZ, RZ, -R37 ;  /* 0x000000ffff037224 */ /* 0x000fc800078e0a25 */
[----:B------:R-:W-:-:S05]  /*0140*/  IMAD R3, R6, R3, R0 ;  /* 0x0000000306037224 */ /* 0x000fca00078e0200 */
[----:B------:R-:W-:-:S13]  /*0150*/  ISETP.GE.U32.AND P0, PT, R3, R6, PT ;  /* 0x000000060300720c */ /* 0x000fda0003f06070 */
[----:B------:R-:W-:Y:S02]  /*0160*/  @P0 IMAD.IADD R3, R3, 0x1, -R6 ;  /* 0x0000000103030824 */ /* 0x000fe400078e0a06 */
[----:B------:R-:W-:Y:S01]  /*0170*/  @P0 VIADD R37, R37, 0x1 ;  /* 0x0000000125250836 */ /* 0x000fe20000000000 */
[----:B------:R-:W-:Y:S02]  /*0180*/  ISETP.GE.AND P0, PT, R6, 0x1, PT ;  /* 0x000000010600780c */ /* 0x000fe40003f06270 */
[----:B------:R-:W-:-:S13]  /*0190*/  ISETP.GE.U32.AND P1, PT, R3, R6, PT ;  /* 0x000000060300720c */ /* 0x000fda0003f26070 */
[----:B------:R-:W-:Y:S01]  /*01a0*/  @P1 VIADD R37, R37, 0x1 ;  /* 0x0000000125251836 */ /* 0x000fe20000000000 */
[----:B------:R-:W-:-:S04]  /*01b0*/  @!P2 LOP3.LUT R37, RZ, R6, RZ, 0x33, !PT ;  /* 0x00000006ff25a212 */ /* 0x000fc800078e33ff */
[C---:B------:R-:W-:Y:S01]  /*01c0*/  IADD3 R5, PT, PT, -R37.reuse, RZ, RZ ;  /* 0x000000ff25057210 */ /* 0x040fe20007ffe1ff */
[C---:B----4-:R-:W-:Y:S02]  /*01d0*/  IMAD R7, R37.reuse, R31, RZ ;  /* 0x0000001f25077224 */ /* 0x050fe400078e02ff */
[----:B-1----:R-:W-:Y:S01]  /*01e0*/  IMAD.WIDE.U32 R2, R37, R30, UR4 ;  /* 0x0000000425027e25 */ /* 0x002fe2000f8e001e */
[----:B------:R-:W1:Y:S03]  /*01f0*/  LDCU.64 UR4, c[0x0][0x380] ;  /* 0x00007000ff0477ac */ /* 0x000e660008000a00 */
[----:B------:R-:W-:Y:S02]  /*0200*/  IMAD.IADD R3, R7, 0x1, R3 ;  /* 0x0000000107037824 */ /* 0x000fe400078e0203 */
[----:B------:R-:W-:-:S04]  /*0210*/  IMAD R5, R6, R5, R0 ;  /* 0x0000000506057224 */ /* 0x000fc800078e0200 */
[----:B------:R-:W-:-:S05]  /*0220*/  IMAD.WIDE.U32 R24, R5, 0x4, R2 ;  /* 0x0000000405187825 */ /* 0x000fca00078e0002 */
[----:B---3--:R2:W-:Y:S01]  /*0230*/  STG.E desc[UR36][R24.64], RZ ;  /* 0x000000ff18007986 */ /* 0x0085e2000c101924 */
[----:B01----:R-:W-:Y:S05]  /*0240*/  @!P0 EXIT ;  /* 0x000000000000894d */ /* 0x003fea0003800000 */
[----:B------:R-:W0:Y:S01]  /*0250*/  LDC.64 R22, c[0x0][0x388] ;  /* 0x0000e200ff167b82 */ /* 0x000e220000000a00 */
[----:B------:R-:W-:Y:S01]  /*0260*/  ISETP.GE.U32.AND P0, PT, R6, 0x8, PT ;  /* 0x000000080600780c */ /* 0x000fe20003f06070 */
[----:B------:R-:W-:-:S04]  /*0270*/  IMAD.WIDE.U32 R36, R37, R30, UR4 ;  /* 0x0000000425247e25 */ /* 0x000fc8000f8e001e */
[----:B------:R-:W-:Y:S02]  /*0280*/  IMAD.IADD R37, R37, 0x1, R7 ;  /* 0x0000000125257824 */ /* 0x000fe400078e0207 */
[----:B------:R-:W-:Y:S02]  /*0290*/  IMAD.MOV.U32 R32, RZ, RZ, RZ ;  /* 0x000000ffff207224 */ /* 0x000fe400078e00ff */
[----:B0-----:R-:W-:-:S04]  /*02a0*/  IMAD.WIDE.U32 R22, R5, 0x4, R22 ;  /* 0x0000000405167825 */ /* 0x001fc800078e0016 */
[----:B------:R-:W-:Y:S05]  /*02b0*/  @!P0 BRA `(.L_x_0) ;  /* 0x00000008000c8947 */ /* 0x000fea0003800000 */
[----:B------:R-:W0:Y:S01]  /*02c0*/  LDCU.64 UR4, c[0x0][0x388] ;  /* 0x00007100ff0477ac */ /* 0x000e220008000a00 */
[----:B------:R-:W-:Y:S01]  /*02d0*/  LOP3.LUT R32, R6, 0x7ffffff8, RZ, 0xc0, !PT ;  /* 0x7ffffff806207812 */ /* 0x000fe200078ec0ff */
[----:B------:R-:W-:Y:S01]  /*02e0*/  BSSY.RECONVERGENT B6, `(.L_x_0) ;  /* 0x0000080000067945 */ /* 0x000fe20003800200 */
[----:B------:R-:W-:Y:S01]  /*02f0*/  SHF.L.U64.HI R34, R30, 0x3, R31 ;  /* 0x000000031e227819 */ /* 0x000fe2000001021f */
[----:B------:R-:W-:Y:S01]  /*0300*/  IMAD.MOV.U32 R33, RZ, RZ, RZ ;  /* 0x000000ffff217224 */ /* 0x000fe200078e00ff */
[----:B------:R-:W-:Y:S01]  /*0310*/  IADD3 R31, PT, PT, -R32, RZ, RZ ;  /* 0x000000ff201f7210 */ /* 0x000fe20007ffe1ff */
[----:B------:R-:W1:Y:S01]  /*0320*/  LDCU.64 UR38, c[0x0][0x3a0] ;  /* 0x00007400ff2677ac */ /* 0x000e620008000a00 */
[----:B0-----:R-:W-:Y:S02]  /*0330*/  IMAD.U32 R26, RZ, RZ, UR4 ;  /* 0x00000004ff1a7e24 */ /* 0x001fe4000f8e00ff */
[----:B------:R-:W-:-:S07]  /*0340*/  IMAD.U32 R2, RZ, RZ, UR5 ;  /* 0x00000005ff027e24 */ /* 0x000fce000f8e00ff */
.L_x_9:
[C---:B-1----:R-:W-:Y:S01]  /*0350*/  IMAD.WIDE.U32 R16, R33.reuse, UR38, R22 ;  /* 0x0000002621107c25 */ /* 0x042fe2000f8e0016 */
[----:B------:R-:W3:Y:S03]  /*0360*/  LDG.E R4, desc[UR36][R24.64] ;  /* 0x0000002418047981 */ /* 0x000ee6000c1e1900 */
[----:B------:R-:W-:-:S04]  /*0370*/  IMAD.WIDE.U32 R8, R33, 0x4, R36 ;  /* 0x0000000421087825 */ /* 0x000fc800078e0024 */
[----:B------:R-:W-:Y:S01]  /*0380*/  IMAD R19, R33, UR39, R17 ;  /* 0x0000002721137c24 */ /* 0x000fe2000f8e0211 */
[----:B------:R-:W3:Y:S01]  /*0390*/  LDG.E R3, desc[UR36][R8.64] ;  /* 0x0000002408037981 */ /* 0x000ee2000c1e1900 */
[----:B------:R-:W-:-:S05]  /*03a0*/  IMAD.MOV.U32 R18, RZ, RZ, R16 ;  /* 0x000000ffff127224 */ /* 0x000fca00078e0010 */
[----:B------:R-:W3:Y:S01]  /*03b0*/  LDG.E R0, desc[UR36][R18.64] ;  /* 0x0000002412007981 */ /* 0x000ee2000c1e1900 */
[----:B------:R-:W-:-:S06]  /*03c0*/  MOV R6, 0x0 ;  /* 0x0000000000067802 */ /* 0x000fcc0000000f00 */
[----:B------:R-:W0:Y:S01]  /*03d0*/  LDC.64 R6, c[0x4][R6] ;  /* 0x0100000006067b82 */ /* 0x000e220000000a00 */
[----:B------:R-:W-:-:S05]  /*03e0*/  VIADD R31, R31, 0x8 ;  /* 0x000000081f1f7836 */ /* 0x000fca0000000000 */
[----:B------:R-:W-:Y:S01]  /*03f0*/  ISETP.NE.AND P0, PT, R31, RZ, PT ;  /* 0x000000ff1f00720c */ /* 0x000fe20003f05270 */
[----:B------:R-:W-:-:S03]  /*0400*/  IMAD.MOV.U32 R5, RZ, RZ, R2 ;  /* 0x000000ffff057224 */ /* 0x000fc600078e0002 */
[----:B------:R-:W-:Y:S01]  /*0410*/  P2R R35, PR, RZ, 0x1 ;  /* 0x00000001ff237803 */ /* 0x000fe20000000000 */
[----:B---3--:R-:W-:-:S05]  /*0420*/  FFMA R3, R3, R0, R4 ;  /* 0x0000000003037223 */ /* 0x008fca0000000004 */
[----:B------:R1:W-:Y:S01]  /*0430*/  STG.E desc[UR36][R24.64], R3 ;  /* 0x0000000318007986 */ /* 0x0003e2000c101924 */
[----:B0-----:R-:W-:-:S07]  /*0440*/  IMAD.MOV.U32 R4, RZ, RZ, R26 ;  /* 0x000000ffff047224 */ /* 0x001fce00078e001a */
[----:B------:R-:W-:-:S07]  /*0450*/  LEPC R20, `(.L_x_1) ;  /* 0x000000001014794e */ /* 0x000fce0000000000 */
[----:B-12---:R-:W-:Y:S05]  /*0460*/  CALL.ABS.NOINC R6 ;  /* 0x0000000006007343 */ /* 0x006fea0003c00000 */
.L_x_1:
[----:B------:R-:W-:Y:S01]  /*0470*/  IADD3 R18, P0, PT, R16, UR38, RZ ;  /* 0x0000002610127c10 */ /* 0x000fe2000ff1e0ff */
[----:B------:R-:W-:Y:S01]  /*0480*/  IMAD.WIDE.U32 R16, R33, 0x4, R36 ;  /* 0x0000000421107825 */ /* 0x000fe200078e0024 */
[----:B------:R-:W2:Y:S02]  /*0490*/  LDG.E R4, desc[UR36][R24.64] ;  /* 0x0000002418047981 */ /* 0x000ea4000c1e1900 */
[----:B------:R-:W-:Y:S02]  /*04a0*/  IADD3.X R19, PT, PT, R19, UR39, RZ, P0, !PT ;  /* 0x0000002713137c10 */ /* 0x000fe400087fe4ff */
[----:B------:R-:W2:Y:S04]  /*04b0*/  LDG.E R3, desc[UR36][R16.64+0x4] ;  /* 0x0000042410037981 */ /* 0x000ea8000c1e1900 */
[----:B------:R-:W2:Y:S01]  /*04c0*/  LDG.E R0, desc[UR36][R18.64] ;  /* 0x0000002412007981 */ /* 0x000ea2000c1e1900 */
[----:B------:R-:W-:-:S04]  /*04d0*/  MOV R27, 0x0 ;  /* 0x00000000001b7802 */ /* 0x000fc80000000f00 */
[----:B------:R0:W1:Y:S01]  /*04e0*/  LDC.64 R6, c[0x4][R27] ;  /* 0x010000001b067b82 */ /* 0x0000620000000a00 */
[----:B------:R-:W-:-:S04]  /*04f0*/  IADD3 R29, P0, PT, R26, UR38, RZ ;  /* 0x000000261a1d7c10 */ /* 0x000fc8000ff1e0ff */
[----:B------:R-:W-:-:S05]  /*0500*/  IADD3.X R28, PT, PT, R2, UR39, RZ, P0, !PT ;  /* 0x00000027021c7c10 */ /* 0x000fca00087fe4ff */
[----:B------:R-:W-:Y:S02]  /*0510*/  IMAD.MOV.U32 R5, RZ, RZ, R28 ;  /* 0x000000ffff057224 */ /* 0x000fe400078e001c */
[----:B--2---:R-:W-:-:S05]  /*0520*/  FFMA R3, R3, R0, R4 ;  /* 0x0000000003037223 */ /* 0x004fca0000000004 */
[----:B------:R0:W-:Y:S01]  /*0530*/  STG.E desc[UR36][R24.64], R3 ;  /* 0x0000000318007986 */ /* 0x0001e2000c101924 */
[----:B-1----:R-:W-:-:S07]  /*0540*/  IMAD.MOV.U32 R4, RZ, RZ, R29 ;  /* 0x000000ffff047224 */ /* 0x002fce00078e001d */
[----:B------:R-:W-:-:S07]  /*0550*/  LEPC R20, `(.L_x_2) ;  /* 0x000000001014794e */ /* 0x000fce0000000000 */
[----:B0-----:R-:W-:Y:S05]  /*0560*/  CALL.ABS.NOINC R6 ;  /* 0x0000000006007343 */ /* 0x001fea0003c00000 */
.L_x_2:
[----:B------:R-:W-:Y:S01]  /*0570*/  IADD3 R18, P0, PT, R18, UR38, RZ ;  /* 0x0000002612127c10 */ /* 0x000fe2000ff1e0ff */
[----:B------:R-:W2:Y:S03]  /*0580*/  LDG.E R3, desc[UR36][R16.64+0x8] ;  /* 0x0000082410037981 */ /* 0x000ea6000c1e1900 */
[----:B------:R-:W-:Y:S01]  /*0590*/  IADD3.X R19, PT, PT, R19, UR39, RZ, P0, !PT ;  /* 0x0000002713137c10 */ /* 0x000fe200087fe4ff */
[----:B------:R-:W2:Y:S04]  /*05a0*/  LDG.E R4, desc[UR36][R24.64] ;  /* 0x0000002418047981 */ /* 0x000ea8000c1e1900 */
[----:B------:R-:W2:Y:S01]  /*05b0*/  LDG.E R0, desc[UR36][R18.64] ;  /* 0x0000002412007981 */ /* 0x000ea2000c1e1900 */
[----:B------:R0:W1:Y:S01]  /*05c0*/  LDC.64 R6, c[0x4][R27] ;  /* 0x010000001b067b82 */ /* 0x0000620000000a00 */
[----:B------:R-:W-:-:S04]  /*05d0*/  IADD3 R29, P0, PT, R29, UR38, RZ ;  /* 0x000000261d1d7c10 */ /* 0x000fc8000ff1e0ff */
[----:B------:R-:W-:-:S05]  /*05e0*/  IADD3.X R28, PT, PT, R28, UR39, RZ, P0, !PT ;  /* 0x000000271c1c7c10 */ /* 0x000fca00087fe4ff */
[----:B------:R-:W-:Y:S02]  /*05f0*/  IMAD.MOV.U32 R5, RZ, RZ, R28 ;  /* 0x000000ffff057224 */ /* 0x000fe400078e001c */
[----:B--2---:R-:W-:-:S05]  /*0600*/  FFMA R3, R3, R0, R4 ;  /* 0x0000000003037223 */ /* 0x004fca0000000004 */
[----:B------:R0:W-:Y:S01]  /*0610*/  STG.E desc[UR36][R24.64], R3 ;  /* 0x0000000318007986 */ /* 0x0001e2000c101924 */
[----:B-1----:R-:W-:-:S07]  /*0620*/  MOV R4, R29 ;  /* 0x0000001d00047202 */ /* 0x002fce0000000f00 */
[----:B------:R-:W-:-:S07]  /*0630*/  LEPC R20, `(.L_x_3) ;  /* 0x000000001014794e */ /* 0x000fce0000000000 */
[----:B0-----:R-:W-:Y:S05]  /*0640*/  CALL.ABS.NOINC R6 ;  /* 0x0000000006007343 */ /* 0x001fea0003c00000 */
.L_x_3:
        /* <DEDUP_REMOVED lines=14> */
.L_x_4:
        /* <DEDUP_REMOVED lines=14> */
.L_x_5:
[----:B------:R-:W-:Y:S01]  /*0810*/  IADD3 R18, P0, PT, R18, UR38, RZ ;  /* 0x0000002612127c10 */ /* 0x000fe2000ff1e0ff */
[----:B------:R-:W2:Y:S03]  /*0820*/  LDG.E R3, desc[UR36][R16.64+0x14] ;  /* 0x0000142410037981 */ /* 0x000ea6000c1e1900 */
[----:B------:R-:W-:Y:S01]  /*0830*/  IADD3.X R19, PT, PT, R19, UR39, RZ, P0, !PT ;  /* 0x0000002713137c10 */ /* 0x000fe200087fe4ff */
[----:B------:R-:W2:Y:S04]  /*0840*/  LDG.E R4, desc[UR36][R24.64] ;  /* 0x0000002418047981 */ /* 0x000ea8000c1e1900 */
[----:B------:R-:W2:Y:S01]  /*0850*/  LDG.E R0, desc[UR36][R18.64] ;  /* 0x0000002412007981 */ /* 0x000ea2000c1e1900 */
[----:B------:R0:W1:Y:S01]  /*0860*/  LDC.64 R6, c[0x4][R27] ;  /* 0x010000001b067b82 */ /* 0x0000620000000a00 */
[----:B------:R-:W-:-:S04]  /*0870*/  IADD3 R29, P0, PT, R29, UR38, RZ ;  /* 0x000000261d1d7c10 */ /* 0x000fc8000ff1e0ff */
[----:B------:R-:W-:-:S04]  /*0880*/  IADD3.X R28, PT, PT, R28, UR39, RZ, P0, !PT ;  /* 0x000000271c1c7c10 */ /* 0x000fc800087fe4ff */
[----:B------:R-:W-:Y:S01]  /*0890*/  MOV R5, R28 ;  /* 0x0000001c00057202 */ /* 0x000fe20000000f00 */
[----:B--2---:R-:W-:-:S05]  /*08a0*/  FFMA R3, R3, R0, R4 ;  /* 0x0000000003037223 */ /* 0x004fca0000000004 */
[----:B------:R0:W-:Y:S01]  /*08b0*/  STG.E desc[UR36][R24.64], R3 ;  /* 0x0000000318007986 */ /* 0x0001e2000c101924 */
[----:B-1----:R-:W-:-:S07]  /*08c0*/  IMAD.MOV.U32 R4, RZ, RZ, R29 ;  /* 0x000000ffff047224 */ /* 0x002fce00078e001d */
[----:B------:R-:W-:-:S07]  /*08d0*/  LEPC R20, `(.L_x_6) ;  /* 0x000000001014794e */ /* 0x000fce0000000000 */
[----:B0-----:R-:W-:Y:S05]  /*08e0*/  CALL.ABS.NOINC R6 ;  /* 0x0000000006007343 */ /* 0x001fea0003c00000 */
.L_x_6:
        /* <DEDUP_REMOVED lines=14> */
.L_x_7:
[----:B------:R-:W-:Y:S01]  /*09d0*/  IADD3 R8, P0, PT, R18, UR38, RZ ;  /* 0x0000002612087c10 */ /* 0x000fe2000ff1e0ff */
[----:B------:R-:W2:Y:S03]  /*09e0*/  LDG.E R3, desc[UR36][R16.64+0x1c] ;  /* 0x00001c2410037981 */ /* 0x000ea6000c1e1900 */
[----:B------:R-:W-:Y:S01]  /*09f0*/  IADD3.X R9, PT, PT, R19, UR39, RZ, P0, !PT ;  /* 0x0000002713097c10 */ /* 0x000fe200087fe4ff */
[----:B------:R-:W2:Y:S04]  /*0a00*/  LDG.E R0, desc[UR36][R24.64] ;  /* 0x0000002418007981 */ /* 0x000ea8000c1e1900 */
[----:B------:R-:W2:Y:S01]  /*0a10*/  LDG.E R8, desc[UR36][R8.64] ;  /* 0x0000002408087981 */ /* 0x000ea2000c1e1900 */
[----:B------:R0:W1:Y:S01]  /*0a20*/  LDC.64 R6, c[0x4][R27] ;  /* 0x010000001b067b82 */ /* 0x0000620000000a00 */
[----:B------:R-:W-:-:S04]  /*0a30*/  IADD3 R4, P0, PT, R29, UR38, RZ ;  /* 0x000000261d047c10 */ /* 0x000fc8000ff1e0ff */
[----:B------:R-:W-:Y:S01]  /*0a40*/  IADD3.X R5, PT, PT, R28, UR39, RZ, P0, !PT ;  /* 0x000000271c057c10 */ /* 0x000fe200087fe4ff */
[----:B--2---:R-:W-:-:S05]  /*0a50*/  FFMA R3, R3, R8, R0 ;  /* 0x0000000803037223 */ /* 0x004fca0000000000 */
[----:B-1----:R0:W-:Y:S03]  /*0a60*/  STG.E desc[UR36][R24.64], R3 ;  /* 0x0000000318007986 */ /* 0x0021e6000c101924 */
[----:B------:R-:W-:-:S07]  /*0a70*/  LEPC R20, `(.L_x_8) ;  /* 0x000000001014794e */ /* 0x000fce0000000000 */
[----:B0-----:R-:W-:Y:S05]  /*0a80*/  CALL.ABS.NOINC R6 ;  /* 0x0000000006007343 */ /* 0x001fea0003c00000 */
.L_x_8:
[----:B------:R-:W-:Y:S01]  /*0a90*/  ISETP.NE.AND P6, PT, R35, RZ, PT ;  /* 0x000000ff2300720c */ /* 0x000fe20003fc5270 */
[----:B------:R-:W-:Y:S01]  /*0aa0*/  VIADD R33, R33, 0x8 ;  /* 0x0000000821217836 */ /* 0x000fe20000000000 */
[----:B------:R-:W-:-:S05]  /*0ab0*/  LEA R26, P0, R30, R26, 0x3 ;  /* 0x0000001a1e1a7211 */ /* 0x000fca00078018ff */
[----:B------:R-:W-:-:S06]  /*0ac0*/  IMAD.X R2, R2, 0x1, R34, P0 ;  /* 0x0000000102027824 */ /* 0x000fcc00000e0622 */
[----:B------:R-:W-:Y:S05]  /*0ad0*/  @P6 BRA `(.L_x_9) ;  /* 0xfffffff8001c6947 */ /* 0x000fea000383ffff */
[----:B------:R-:W-:Y:S05]  /*0ae0*/  BSYNC.RECONVERGENT B6 ;  /* 0x0000000000067941 */ /* 0x000fea0003800200 */
.L_x_0:
[----:B------:R-:W0:Y:S02]  /*0af0*/  LDCU UR4, c[0x0][0x398] ;  /* 0x00007300ff0477ac */ /* 0x000e240008000800 */
[----:B0-----:R-:W-:-:S06]  /*0b00*/  ULOP3.LUT UR4, UR4, 0x7, URZ, 0xc0, !UPT ;  /* 0x0000000704047892 */ /* 0x001fcc000f8ec0ff */
[----:B------:R-:W-:-:S13]  /*0b10*/  ISETP.NE.AND P0, PT, RZ, UR4, PT ;  /* 0x00000004ff007c0c */ /* 0x000fda000bf05270 */
[----:B------:R-:W-:Y:S05]  /*0b20*/  @!P0 EXIT ;  /* 0x000000000000894d */ /* 0x000fea0003800000 */
[----:B------:R-:W0:Y:S01]  /*0b30*/  LDC R31, c[0x0][0x398] ;  /* 0x0000e600ff1f7b82 */ /* 0x000e220000000800 */
[----:B------:R-:W-:Y:S01]  /*0b40*/  UISETP.GE.U32.AND UP0, UPT, UR4, 0x4, UPT ;  /* 0x000000040400788c */ /* 0x000fe2000bf06070 */
[----:B0-----:R-:W-:-:S08]  /*0b50*/  LOP3.LUT R31, R31, 0x3, RZ, 0xc0, !PT ;  /* 0x000000031f1f7812 */ /* 0x001fd000078ec0ff */
[----:B------:R-:W-:Y:S05]  /*0b60*/  BRA.U !UP0, `(.L_x_10) ;  /* 0x0000000508007547 */ /* 0x000fea000b800000 */
[----:B------:R-:W0:Y:S01]  /*0b70*/  LDCU.64 UR4, c[0x0][0x3a0] ;  /* 0x00007400ff0477ac */ /* 0x000e220008000a00 */
[C---:B------:R-:W-:Y:S01]  /*0b80*/  IMAD.WIDE.U32 R18, R32.reuse, 0x4, R36 ;  /* 0x0000000420127825 */ /* 0x040fe200078e0024 */
[----:B------:R-:W3:Y:S01]  /*0b90*/  LDG.E R2, desc[UR36][R24.64] ;  /* 0x0000002418027981 */ /* 0x000ee2000c1e1900 */
[----:B------:R-:W1:Y:S03]  /*0ba0*/  LDC.64 R26, c[0x0][0x388] ;  /* 0x0000e200ff1a7b82 */ /* 0x000e660000000a00 */
[----:B------:R-:W3:Y:S01]  /*0bb0*/  LDG.E R3, desc[UR36][R18.64] ;  /* 0x0000002412037981 */ /* 0x000ee2000c1e1900 */
[----:B0-----:R-:W-:-:S04]  /*0bc0*/  IMAD.WIDE.U32 R16, R32, UR4, R22 ;  /* 0x0000000420107c25 */ /* 0x001fc8000f8e0016 */
[----:B------:R-:W-:Y:S01]  /*0bd0*/  IMAD R5, R32, UR5, RZ ;  /* 0x0000000520057c24 */ /* 0x000fe2000f8e02ff */
[----:B------:R-:W-:-:S03]  /*0be0*/  MOV R28, R16 ;  /* 0x00000010001c7202 */ /* 0x000fc60000000f00 */
[----:B------:R-:W-:-:S05]  /*0bf0*/  IMAD.IADD R29, R5, 0x1, R17 ;  /* 0x00000001051d7824 */ /* 0x000fca00078e0211 */
[----:B------:R-:W3:Y:S01]  /*0c00*/  LDG.E R0, desc[UR36][R28.64] ;  /* 0x000000241c007981 */ /* 0x000ee2000c1e1900 */
[----:B------:R-:W-:-:S04]  /*0c10*/  MOV R30, 0x0 ;  /* 0x00000000001e7802 */ /* 0x000fc80000000f00 */
[----:B------:R0:W4:Y:S01]  /*0c20*/  LDC.64 R6, c[0x4][R30] ;  /* 0x010000001e067b82 */ /* 0x0001220000000a00 */
[----:B-1----:R-:W-:-:S04]  /*0c30*/  IMAD.WIDE.U32 R26, R32, UR4, R26 ;  /* 0x00000004201a7c25 */ /* 0x002fc8000f8e001a */
[----:B------:R-:W-:Y:S02]  /*0c40*/  IMAD.MOV.U32 R4, RZ, RZ, R26 ;  /* 0x000000ffff047224 */ /* 0x000fe400078e001a */
[----:B---3--:R-:W-:-:S05]  /*0c50*/  FFMA R3, R3, R0, R2 ;  /* 0x0000000003037223 */ /* 0x008fca0000000002 */
[----:B------:R0:W-:Y:S01]  /*0c60*/  STG.E desc[UR36][R24.64], R3 ;  /* 0x0000000318007986 */ /* 0x0001e2000c101924 */
[----:B------:R-:W-:-:S04]  /*0c70*/  IMAD.IADD R2, R27, 0x1, R5 ;  /* 0x000000011b027824 */ /* 0x000fc800078e0205 */
[----:B----4-:R-:W-:-:S07]  /*0c80*/  IMAD.MOV.U32 R5, RZ, RZ, R2 ;  /* 0x000000ffff057224 */ /* 0x010fce00078e0002 */
[----:B------:R-:W-:-:S07]  /*0c90*/  LEPC R20, `(.L_x_11) ;  /* 0x000000001014794e */ /* 0x000fce0000000000 */
[----:B0-2---:R-:W-:Y:S05]  /*0ca0*/  CALL.ABS.NOINC R6 ;  /* 0x0000000006007343 */ /* 0x005fea0003c00000 */
.L_x_11:
[----:B------:R-:W0:Y:S01]  /*0cb0*/  LDCU.64 UR4, c[0x0][0x3a0] ;  /* 0x00007400ff0477ac */ /* 0x000e220008000a00 */
[----:B------:R-:W2:Y:S04]  /*0cc0*/  LDG.E R3, desc[UR36][R18.64+0x4] ;  /* 0x0000042412037981 */ /* 0x000ea8000c1e1900 */
[----:B------:R-:W2:Y:S01]  /*0cd0*/  LDG.E R4, desc[UR36][R24.64] ;  /* 0x0000002418047981 */ /* 0x000ea2000c1e1900 */
[----:B0-----:R-:W-:-:S04]  /*0ce0*/  IADD3 R16, P0, PT, R16, UR4, RZ ;  /* 0x0000000410107c10 */ /* 0x001fc8000ff1e0ff */
[----:B------:R-:W-:-:S05]  /*0cf0*/  IADD3.X R17, PT, PT, R29, UR5, RZ, P0, !PT ;  /* 0x000000051d117c10 */ /* 0x000fca00087fe4ff */
        /* <DEDUP_REMOVED lines=10> */
.L_x_12:
        /* <DEDUP_REMOVED lines=15> */
.L_x_13:
        /* <DEDUP_REMOVED lines=13> */
.L_x_14:
[----:B------:R-:W-:-:S07]  /*0f60*/  VIADD R32, R32, 0x4 ;  /* 0x0000000420207836 */ /* 0x000fce0000000000 */
.L_x_10:
[----:B------:R-:W-:-:S13]  /*0f70*/  ISETP.NE.AND P0, PT, R31, RZ, PT ;  /* 0x000000ff1f00720c */ /* 0x000fda0003f05270 */
[----:B------:R-:W-:Y:S05]  /*0f80*/  @!P0 EXIT ;  /* 0x000000000000894d */ /* 0x000fea0003800000 */
[----:B------:R-:W-:-:S13]  /*0f90*/  ISETP.NE.AND P0, PT, R31, 0x1, PT ;  /* 0x000000011f00780c */ /* 0x000fda0003f05270 */
[----:B------:R-:W-:Y:S05]  /*0fa0*/  @!P0 BRA `(.L_x_15) ;  /* 0x0000000000888947 */ /* 0x000fea0003800000 */
[----:B------:R-:W0:Y:S01]  /*0fb0*/  LDCU.64 UR4, c[0x0][0x3a0] ;  /* 0x00007400ff0477ac */ /* 0x000e220008000a00 */
[C---:B------:R-:W-:Y:S01]  /*0fc0*/  IMAD.WIDE.U32 R18, R32.reuse, 0x4, R36 ;  /* 0x0000000420127825 */ /* 0x040fe200078e0024 */
[----:B------:R-:W3:Y:S01]  /*0fd0*/  LDG.E R4, desc[UR36][R24.64] ;  /* 0x0000002418047981 */ /* 0x000ee2000c1e1900 */
[----:B------:R-:W1:Y:S03]  /*0fe0*/  LDC.64 R26, c[0x0][0x388] ;  /* 0x0000e200ff1a7b82 */ /* 0x000e660000000a00 */
[----:B------:R-:W3:Y:S01]  /*0ff0*/  LDG.E R3, desc[UR36][R18.64] ;  /* 0x0000002412037981 */ /* 0x000ee2000c1e1900 */
[C---:B0-----:R-:W-:Y:S02]  /*1000*/  IMAD R5, R32.reuse, UR5, RZ ;  /* 0x0000000520057c24 */ /* 0x041fe4000f8e02ff */
[----:B------:R-:W-:-:S04]  /*1010*/  IMAD.WIDE.U32 R16, R32, UR4, R22 ;  /* 0x0000000420107c25 */ /* 0x000fc8000f8e0016 */
[----:B------:R-:W-:Y:S02]  /*1020*/  IMAD.IADD R29, R5, 0x1, R17 ;  /* 0x00000001051d7824 */ /* 0x000fe400078e0211 */
[----:B------:R-:W-:-:S05]  /*1030*/  IMAD.MOV.U32 R28, RZ, RZ, R16 ;  /* 0x000000ffff1c7224 */ /* 0x000fca00078e0010 */
[----:B------:R-:W3:Y:S01]  /*1040*/  LDG.E R0, desc[UR36][R28.64] ;  /* 0x000000241c007981 */ /* 0x000ee2000c1e1900 */
[----:B------:R-:W-:-:S04]  /*1050*/  MOV R2, 0x0 ;  /* 0x0000000000027802 */ /* 0x000fc80000000f00 */
[----:B------:R0:W4:Y:S01]  /*1060*/  LDC.64 R6, c[0x4][R2] ;  /* 0x0100000002067b82 */ /* 0x0001220000000a00 */
[----:B-1----:R-:W-:-:S04]  /*1070*/  IMAD.WIDE.U32 R26, R32, UR4, R26 ;  /* 0x00000004201a7c25 */ /* 0x002fc8000f8e001a */
[----:B------:R-:W-:-:S04]  /*1080*/  IMAD.IADD R30, R5, 0x1, R27 ;  /* 0x00000001051e7824 */ /* 0x000fc800078e021b */
[----:B------:R-:W-:Y:S02]  /*1090*/  IMAD.MOV.U32 R5, RZ, RZ, R30 ;  /* 0x000000ffff057224 */ /* 0x000fe400078e001e */
[----:B---3--:R-:W-:-:S05]  /*10a0*/  FFMA R3, R3, R0, R4 ;  /* 0x0000000003037223 */ /* 0x008fca0000000004 */
[----:B------:R0:W-:Y:S01]  /*10b0*/  STG.E desc[UR36][R24.64], R3 ;  /* 0x0000000318007986 */ /* 0x0001e2000c101924 */
[----:B----4-:R-:W-:-:S07]  /*10c0*/  MOV R4, R26 ;  /* 0x0000001a00047202 */ /* 0x010fce0000000f00 */
[----:B------:R-:W-:-:S07]  /*10d0*/  LEPC R20, `(.L_x_16) ;  /* 0x000000001014794e */ /* 0x000fce0000000000 */
[----:B0-2---:R-:W-:Y:S05]  /*10e0*/  CALL.ABS.NOINC R6 ;  /* 0x0000000006007343 */ /* 0x005fea0003c00000 */
.L_x_16:
        /* <DEDUP_REMOVED lines=13> */
.L_x_17:
[----:B------:R-:W-:-:S07]  /*11c0*/  VIADD R32, R32, 0x2 ;  /* 0x0000000220207836 */ /* 0x000fce0000000000 */
.L_x_15:
[----:B------:R-:W0:Y:S02]  /*11d0*/  LDC R0, c[0x0][0x398] ;  /* 0x0000e600ff007b82 */ /* 0x000e240000000800 */
[----:B0-----:R-:W-:-:S04]  /*11e0*/  LOP3.LUT R0, R0, 0x1, RZ, 0xc0, !PT ;  /* 0x0000000100007812 */ /* 0x001fc800078ec0ff */
[----:B------:R-:W-:-:S13]  /*11f0*/  ISETP.NE.U32.AND P0, PT, R0, 0x1, PT ;  /* 0x000000010000780c */ /* 0x000fda0003f05070 */
[----:B------:R-:W-:Y:S05]  /*1200*/  @P0 EXIT ;  /* 0x000000000000094d */ /* 0x000fea0003800000 */
[----:B------:R-:W0:Y:S01]  /*1210*/  LDCU.64 UR4, c[0x0][0x3a0] ;  /* 0x00007400ff0477ac */ /* 0x000e220008000a00 */
[C---:B------:R-:W-:Y:S01]  /*1220*/  IMAD.WIDE.U32 R36, R32.reuse, 0x4, R36 ;  /* 0x0000000420247825 */ /* 0x040fe200078e0024 */
[----:B------:R-:W3:Y:S01]  /*1230*/  LDG.E R2, desc[UR36][R24.64] ;  /* 0x0000002418027981 */ /* 0x000ee2000c1e1900 */
[----:B------:R-:W1:Y:S03]  /*1240*/  LDC.64 R4, c[0x0][0x388] ;  /* 0x0000e200ff047b82 */ /* 0x000e660000000a00 */
[----:B------:R-:W3:Y:S01]  /*1250*/  LDG.E R3, desc[UR36][R36.64] ;  /* 0x0000002424037981 */ /* 0x000ee2000c1e1900 */
[----:B0-----:R-:W-:-:S04]  /*1260*/  IMAD.WIDE.U32 R8, R32, UR4, R22 ;  /* 0x0000000420087c25 */ /* 0x001fc8000f8e0016 */
[----:B------:R-:W-:-:S04]  /*1270*/  IMAD R7, R32, UR5, RZ ;  /* 0x0000000520077c24 */ /* 0x000fc8000f8e02ff */
[----:B------:R-:W-:-:S05]  /*1280*/  IMAD.IADD R9, R7, 0x1, R9 ;  /* 0x0000000107097824 */ /* 0x000fca00078e0209 */
[----:B------:R-:W3:Y:S01]  /*1290*/  LDG.E R8, desc[UR36][R8.64] ;  /* 0x0000002408087981 */ /* 0x000ee2000c1e1900 */
[----:B------:R-:W-:-:S04]  /*12a0*/  MOV R0, 0x0 ;  /* 0x0000000000007802 */ /* 0x000fc80000000f00 */
[----:B------:R0:W4:Y:S01]  /*12b0*/  LDC.64 R10, c[0x4][R0] ;  /* 0x01000000000a7b82 */ /* 0x0001220000000a00 */
[----:B-1----:R-:W-:-:S04]  /*12c0*/  IMAD.WIDE.U32 R4, R32, UR4, R4 ;  /* 0x0000000420047c25 */ /* 0x002fc8000f8e0004 */
[----:B------:R-:W-:Y:S02]  /*12d0*/  IMAD.IADD R5, R5, 0x1, R7 ;  /* 0x0000000105057824 */ /* 0x000fe400078e0207 */
[----:B---3--:R-:W-:-:S05]  /*12e0*/  FFMA R3, R3, R8, R2 ;  /* 0x0000000803037223 */ /* 0x008fca0000000002 */
[----:B----4-:R0:W-:Y:S02]  /*12f0*/  STG.E desc[UR36][R24.64], R3 ;  /* 0x0000000318007986 */ /* 0x0101e4000c101924 */
[----:B------:R-:W-:-:S07]  /*1300*/  LEPC R20, `(.L_x_18) ;  /* 0x000000001014794e */ /* 0x000fce0000000000 */
[----:B0-2---:R-:W-:Y:S05]  /*1310*/  CALL.ABS.NOINC R10 ;  /* 0x000000000a007343 */ /* 0x005fea0003c00000 */
.L_x_18:
[----:B------:R-:W-:Y:S05]  /*1320*/  EXIT ;  /* 0x000000000000794d */ /* 0x000fea0003800000 */
.L_x_19:
[----:B------:R-:W-:-:S00]  /*1330*/  BRA `(.L_x_19) ;  /* 0xfffffffc00fc7947 */ /* 0x000fc0000383ffff */
[----:B------:R-:W-:-:S00]  /*1340*/  NOP ;  /* 0x0000000000007918 */ /* 0x000fc00000000000 */
        /* <DEDUP_REMOVED lines=11> */
.L_x_44:


//--------------------- .text._Z29MultiplicarMatricesSecuencialPfS_S_im --------------------------
	.section	.text._Z29MultiplicarMatricesSecuencialPfS_S_im,"ax",@progbits
	.align	128
        .global         _Z29MultiplicarMatricesSecuencialPfS_S_im
        .type           _Z29MultiplicarMatricesSecuencialPfS_S_im,@function
        .size           _Z29MultiplicarMatricesSecuencialPfS_S_im,(.L_x_45 - _Z29MultiplicarMatricesSecuencialPfS_S_im)
        .other          _Z29MultiplicarMatricesSecuencialPfS_S_im,@"STO_CUDA_ENTRY STV_DEFAULT"
_Z29MultiplicarMatricesSecuencialPfS_S_im:
.text._Z29MultiplicarMatricesSecuencialPfS_S_im:
[----:B------:R-:W0:Y:S08]  /*0000*/  LDC R1, c[0x0][0x37c] ;  /* 0x0000df00ff017b82 */ /* 0x000e300000000800 */
[----:B------:R-:W1:Y:S02]  /*0010*/  LDC R0, c[0x0][0x398] ;  /* 0x0000e600ff007b82 */ /* 0x000e640000000800 */
[----:B-1----:R-:W-:-:S13]  /*0020*/  ISETP.GE.AND P0, PT, R0, 0x1, PT ;  /* 0x000000010000780c */ /* 0x002fda0003f06270 */
[----:B0-----:R-:W-:Y:S05]  /*0030*/  @!P0 EXIT ;  /* 0x000000000000894d */ /* 0x001fea0003800000 */
[----:B------:R-:W0:Y:S01]  /*0040*/  LDC.64 R32, c[0x0][0x3a0] ;  /* 0x0000e800ff207b82 */ /* 0x000e220000000a00 */
[----:B------:R-:W-:Y:S01]  /*0050*/  IMAD.MOV.U32 R30, RZ, RZ, RZ ;  /* 0x000000ffff1e7224 */ /* 0x000fe200078e00ff */
[----:B------:R-:W1:Y:S01]  /*0060*/  LDCU.64 UR36, c[0x0][0x358] ;  /* 0x00006b00ff2477ac */ /* 0x000e620008000a00 */
[----:B------:R-:W2:Y:S01]  /*0070*/  LDCU.64 UR38, c[0x0][0x3a0] ;  /* 0x00007400ff2677ac */ /* 0x000ea20008000a00 */
[----:B------:R-:W3:Y:S02]  /*0080*/  LDCU.64 UR40, c[0x0][0x388] ;  /* 0x00007100ff2877ac */ /* 0x000ee40008000a00 */
[----:B0123--:R-:W-:-:S07]  /*0090*/  SHF.L.U64.HI R34, R32, 0x3, R33 ;  /* 0x0000000320227819 */ /* 0x00ffce0000010221 */
.L_x_42:
[----:B0-----:R-:W0:Y:S01]  /*00a0*/  LDC.64 R26, c[0x0][0x390] ;  /* 0x0000e400ff1a7b82 */ /* 0x001e220000000a00 */
[----:B------:R-:W1:Y:S01]  /*00b0*/  LDCU UR4, c[0x0][0x398] ;  /* 0x00007300ff0477ac */ /* 0x000e620008000800 */
[----:B------:R-:W-:Y:S01]  /*00c0*/  BSSY.RECONVERGENT B7, `(.L_x_20) ;  /* 0x0000127000077945 */ /* 0x000fe20003800200 */
[----:B------:R-:W-:-:S05]  /*00d0*/  IMAD.MOV.U32 R35, RZ, RZ, RZ ;  /* 0x000000ffff237224 */ /* 0x000fca00078e00ff */
[----:B------:R-:W2:Y:S01]  /*00e0*/  LDC.64 R24, c[0x0][0x388] ;  /* 0x0000e200ff187b82 */ /* 0x000ea20000000a00 */
[----:B0-----:R-:W-:-:S04]  /*00f0*/  IMAD.WIDE.U32 R26, R30, 0x4, R26 ;  /* 0x000000041e1a7825 */ /* 0x001fc800078e001a */
[----:B--2---:R-:W-:-:S04]  /*0100*/  IMAD.WIDE.U32 R24, R30, 0x4, R24 ;  /* 0x000000041e187825 */ /* 0x004fc800078e0018 */
[----:B------:R-:W-:-:S05]  /*0110*/  VIADD R30, R30, 0x1 ;  /* 0x000000011e1e7836 */ /* 0x000fca0000000000 */
[----:B-1----:R-:W-:-:S04]  /*0120*/  ISETP.NE.AND P0, PT, R30, UR4, PT ;  /* 0x000000041e007c0c */ /* 0x002fc8000bf05270 */
[----:B------:R-:W-:-:S09]  /*0130*/  P2R R38, PR, RZ, 0x1 ;  /* 0x00000001ff267803 */ /* 0x000fd20000000000 */
.L_x_41:
[----:B0-----:R-:W0:Y:S01]  /*0140*/  LDCU.64 UR6, c[0x0][0x3a0] ;  /* 0x00007400ff0677ac */ /* 0x001e220008000a00 */
[----:B------:R-:W-:Y:S02]  /*0150*/  IMAD.MOV.U32 R33, RZ, RZ, R35 ;  /* 0x000000ffff217224 */ /* 0x000fe400078e0023 */
[----:B------:R-:W-:Y:S01]  /*0160*/  IMAD.MOV.U32 R31, RZ, RZ, RZ ;  /* 0x000000ffff1f7224 */ /* 0x000fe200078e00ff */
[----:B------:R-:W1:Y:S01]  /*0170*/  LDCU UR4, c[0x0][0x398] ;  /* 0x00007300ff0477ac */ /* 0x000e620008000800 */
[C---:B0-----:R-:W-:Y:S02]  /*0180*/  IMAD R17, R35.reuse, UR7, RZ ;  /* 0x0000000723117c24 */ /* 0x041fe4000f8e02ff */
[----:B------:R-:W-:Y:S01]  /*0190*/  IMAD.WIDE.U32 R18, R35, UR6, R26 ;  /* 0x0000000623127c25 */ /* 0x000fe2000f8e001a */
[----:B-1----:R-:W-:-:S03]  /*01a0*/  UISETP.GE.U32.AND UP0, UPT, UR4, 0x8, UPT ;  /* 0x000000080400788c */ /* 0x002fc6000bf06070 */
[----:B------:R-:W-:Y:S02]  /*01b0*/  IMAD.IADD R19, R19, 0x1, R17 ;  /* 0x0000000113137824 */ /* 0x000fe400078e0211 */
[----:B------:R-:W-:-:S03]  /*01c0*/  VIADD R35, R35, 0x1 ;  /* 0x0000000123237836 */ /* 0x000fc60000000000 */
[----:B------:R0:W-:Y:S02]  /*01d0*/  STG.E desc[UR36][R18.64], RZ ;  /* 0x000000ff12007986 */ /* 0x0001e4000c101924 */
[----:B------:R-:W-:-:S04]  /*01e0*/  ISETP.NE.AND P0, PT, R35, UR4, PT ;  /* 0x0000000423007c0c */ /* 0x000fc8000bf05270 */
[----:B------:R-:W-:Y:S01]  /*01f0*/  P2R R37, PR, RZ, 0x1 ;  /* 0x00000001ff257803 */ /* 0x000fe20000000000 */
[----:B------:R-:W-:Y:S08]  /*0200*/  BRA.U !UP0, `(.L_x_21) ;  /* 0x0000000908247547 */ /* 0x000ff0000b800000 */
[----:B------:R-:W1:Y:S01]  /*0210*/  LDC.64 R2, c[0x0][0x380] ;  /* 0x0000e000ff027b82 */ /* 0x000e620000000a00 */
[----:B------:R-:W2:Y:S01]  /*0220*/  LDCU UR4, c[0x0][0x398] ;  /* 0x00007300ff0477ac */ /* 0x000ea20008000800 */
[----:B------:R-:W-:Y:S01]  /*0230*/  BSSY.RECONVERGENT B6, `(.L_x_22) ;  /* 0x0000083000067945 */ /* 0x000fe20003800200 */
[----:B------:R-:W-:Y:S02]  /*0240*/  IMAD.MOV.U32 R31, RZ, RZ, RZ ;  /* 0x000000ffff1f7224 */ /* 0x000fe400078e00ff */
[----:B------:R-:W-:Y:S01]  /*0250*/  IMAD.MOV.U32 R29, RZ, RZ, RZ ;  /* 0x000000ffff1d7224 */ /* 0x000fe200078e00ff */
[----:B--2---:R-:W-:-:S04]  /*0260*/  ULOP3.LUT UR4, UR4, 0x7ffffff8, URZ, 0xc0, !UPT ;  /* 0x7ffffff804047892 */ /* 0x004fc8000f8ec0ff */
[----:B------:R-:W-:Y:S01]  /*0270*/  UIADD3 UR4, UPT, UPT, -UR4, URZ, URZ ;  /* 0x000000ff04047290 */ /* 0x000fe2000fffe1ff */
[----:B-1----:R-:W-:-:S03]  /*0280*/  IMAD.WIDE.U32 R2, R33, UR6, R2 ;  /* 0x0000000621027c25 */ /* 0x002fc6000f8e0002 */
[----:B------:R-:W-:Y:S02]  /*0290*/  IADD3 R16, P0, PT, R2, 0x10, RZ ;  /* 0x0000001002107810 */ /* 0x000fe40007f1e0ff */
[----:B------:R-:W-:-:S03]  /*02a0*/  IMAD.U32 R28, RZ, RZ, UR4 ;  /* 0x00000004ff1c7e24 */ /* 0x000fc6000f8e00ff */
[----:B------:R-:W-:-:S08]  /*02b0*/  IMAD.X R17, R17, 0x1, R3, P0 ;  /* 0x0000000111117824 */ /* 0x000fd000000e0603 */
.L_x_31:
[----:B------:R-:W-:Y:S01]  /*02c0*/  IADD3 R22, P0, PT, R24, R31, RZ ;  /* 0x0000001f18167210 */ /* 0x000fe20007f1e0ff */
[----:B------:R-:W2:Y:S04]  /*02d0*/  LDG.E R4, desc[UR36][R18.64] ;  /* 0x0000002412047981 */ /* 0x000ea8000c1e1900 */
[----:B------:R-:W-:Y:S01]  /*02e0*/  IMAD.X R23, R25, 0x1, R29, P0 ;  /* 0x0000000119177824 */ /* 0x000fe200000e061d */
[----:B------:R-:W2:Y:S04]  /*02f0*/  LDG.E R7, desc[UR36][R16.64+-0x10] ;  /* 0xfffff02410077981 */ /* 0x000ea8000c1e1900 */
[----:B------:R-:W2:Y:S01]  /*0300*/  LDG.E R0, desc[UR36][R22.64] ;  /* 0x0000002416007981 */ /* 0x000ea2000c1e1900 */
[----:B------:R-:W-:-:S06]  /*0310*/  MOV R2, 0x0 ;  /* 0x0000000000027802 */ /* 0x000fcc0000000f00 */
[----:B------:R-:W1:Y:S01]  /*0320*/  LDC.64 R2, c[0x4][R2] ;  /* 0x0100000002027b82 */ /* 0x000e620000000a00 */
[----:B------:R-:W-:Y:S01]  /*0330*/  VIADD R28, R28, 0x8 ;  /* 0x000000081c1c7836 */ /* 0x000fe20000000000 */
[----:B------:R-:W-:-:S04]  /*0340*/  IADD3 R40, P0, PT, R31, UR40, RZ ;  /* 0x000000281f287c10 */ /* 0x000fc8000ff1e0ff */
[----:B------:R-:W-:Y:S02]  /*0350*/  IADD3.X R39, PT, PT, R29, UR41, RZ, P0, !PT ;  /* 0x000000291d277c10 */ /* 0x000fe400087fe4ff */
[----:B------:R-:W-:-:S03]  /*0360*/  ISETP.NE.AND P1, PT, R28, RZ, PT ;  /* 0x000000ff1c00720c */ /* 0x000fc60003f25270 */
[----:B------:R-:W-:Y:S01]  /*0370*/  IMAD.MOV.U32 R5, RZ, RZ, R39 ;  /* 0x000000ffff057224 */ /* 0x000fe200078e0027 */
[----:B------:R-:W-:Y:S01]  /*0380*/  P2R R36, PR, RZ, 0x2 ;  /* 0x00000002ff247803 */ /* 0x000fe20000000000 */
[----:B--2---:R-:W-:-:S05]  /*0390*/  FFMA R7, R7, R0, R4 ;  /* 0x0000000007077223 */ /* 0x004fca0000000004 */
[----:B------:R2:W-:Y:S01]  /*03a0*/  STG.E desc[UR36][R18.64], R7 ;  /* 0x0000000712007986 */ /* 0x0005e2000c101924 */
[----:B-1----:R-:W-:-:S07]  /*03b0*/  IMAD.MOV.U32 R4, RZ, RZ, R40 ;  /* 0x000000ffff047224 */ /* 0x002fce00078e0028 */
[----:B------:R-:W-:-:S07]  /*03c0*/  LEPC R20, `(.L_x_23) ;  /* 0x000000001014794e */ /* 0x000fce0000000000 */
[----:B0-2---:R-:W-:Y:S05]  /*03d0*/  CALL.ABS.NOINC R2 ;  /* 0x0000000002007343 */ /* 0x005fea0003c00000 */
.L_x_23:
[----:B------:R-:W-:Y:S01]  /*03e0*/  IMAD.IADD R22, R24, 0x1, R31 ;  /* 0x0000000118167824 */ /* 0x000fe200078e021f */
[----:B------:R-:W2:Y:S04]  /*03f0*/  LDG.E R3, desc[UR36][R16.64+-0xc] ;  /* 0xfffff42410037981 */ /* 0x000ea8000c1e1900 */
[----:B------:R-:W-:Y:S01]  /*0400*/  IADD3 R22, P0, PT, R22, UR38, RZ ;  /* 0x0000002616167c10 */ /* 0x000fe2000ff1e0ff */
[----:B------:R-:W2:Y:S03]  /*0410*/  LDG.E R4, desc[UR36][R18.64] ;  /* 0x0000002412047981 */ /* 0x000ea6000c1e1900 */
[----:B------:R-:W-:-:S05]  /*0420*/  IADD3.X R23, PT, PT, R23, UR39, RZ, P0, !PT ;  /* 0x0000002717177c10 */ /* 0x000fca00087fe4ff */
        /* <DEDUP_REMOVED lines=11> */
.L_x_24:
        /* <DEDUP_REMOVED lines=14> */
.L_x_25:
        /* <DEDUP_REMOVED lines=14> */
.L_x_26:
        /* <DEDUP_REMOVED lines=14> */
.L_x_27:
        /* <DEDUP_REMOVED lines=14> */
.L_x_28:
        /* <DEDUP_REMOVED lines=14> */
.L_x_29:
[----:B------:R-:W-:Y:S01]  /*0940*/  IADD3 R8, P0, PT, R22, UR38, RZ ;  /* 0x0000002616087c10 */ /* 0x000fe2000ff1e0ff */
[----:B------:R-:W2:Y:S03]  /*0950*/  LDG.E R7, desc[UR36][R16.64+0xc] ;  /* 0x00000c2410077981 */ /* 0x000ea6000c1e1900 */
[----:B------:R-:W-:Y:S01]  /*0960*/  IADD3.X R9, PT, PT, R23, UR39, RZ, P0, !PT ;  /* 0x0000002717097c10 */ /* 0x000fe200087fe4ff */
[----:B------:R-:W2:Y:S04]  /*0970*/  LDG.E R0, desc[UR36][R18.64] ;  /* 0x0000002412007981 */ /* 0x000ea8000c1e1900 */
[----:B------:R-:W2:Y:S01]  /*0980*/  LDG.E R8, desc[UR36][R8.64] ;  /* 0x0000002408087981 */ /* 0x000ea2000c1e1900 */
[----:B------:R-:W0:Y:S01]  /*0990*/  LDC.64 R2, c[0x4][R2] ;  /* 0x0100000002027b82 */ /* 0x000e220000000a00 */
[----:B------:R-:W-:-:S04]  /*09a0*/  IADD3 R4, P0, PT, R40, UR38, RZ ;  /* 0x0000002628047c10 */ /* 0x000fc8000ff1e0ff */
[----:B------:R-:W-:Y:S01]  /*09b0*/  IADD3.X R5, PT, PT, R39, UR39, RZ, P0, !PT ;  /* 0x0000002727057c10 */ /* 0x000fe200087fe4ff */
[----:B--2---:R-:W-:-:S05]  /*09c0*/  FFMA R7, R7, R8, R0 ;  /* 0x0000000807077223 */ /* 0x004fca0000000000 */
[----:B0-----:R1:W-:Y:S03]  /*09d0*/  STG.E desc[UR36][R18.64], R7 ;  /* 0x0000000712007986 */ /* 0x0013e6000c101924 */
[----:B------:R-:W-:-:S07]  /*09e0*/  LEPC R20, `(.L_x_30) ;  /* 0x000000001014794e */ /* 0x000fce0000000000 */
[----:B-1----:R-:W-:Y:S05]  /*09f0*/  CALL.ABS.NOINC R2 ;  /* 0x0000000002007343 */ /* 0x002fea0003c00000 */
.L_x_30:
[----:B------:R-:W-:Y:S02]  /*0a00*/  ISETP.NE.AND P6, PT, R36, RZ, PT ;  /* 0x000000ff2400720c */ /* 0x000fe40003fc5270 */
[----:B------:R-:W-:Y:S02]  /*0a10*/  LEA R31, P0, R32, R31, 0x3 ;  /* 0x0000001f201f7211 */ /* 0x000fe400078018ff */
[----:B------:R-:W-:-:S03]  /*0a20*/  IADD3 R16, P1, PT, R16, 0x20, RZ ;  /* 0x0000002010107810 */ /* 0x000fc60007f3e0ff */
[----:B------:R-:W-:Y:S02]  /*0a30*/  IMAD.X R29, R29, 0x1, R34, P0 ;  /* 0x000000011d1d7824 */ /* 0x000fe400000e0622 */
[----:B------:R-:W-:-:S04]  /*0a40*/  IMAD.X R17, RZ, RZ, R17, P1 ;  /* 0x000000ffff117224 */ /* 0x000fc800008e0611 */
[----:B------:R-:W-:Y:S05]  /*0a50*/  @P6 BRA `(.L_x_31) ;  /* 0xfffffff800186947 */ /* 0x000fea000383ffff */
[----:B------:R-:W-:Y:S05]  /*0a60*/  BSYNC.RECONVERGENT B6 ;  /* 0x0000000000067941 */ /* 0x000fea0003800200 */
.L_x_22:
[----:B------:R-:W0:Y:S02]  /*0a70*/  LDCU UR4, c[0x0][0x398] ;  /* 0x00007300ff0477ac */ /* 0x000e240008000800 */
[----:B0-----:R-:W-:-:S06]  /*0a80*/  ULOP3.LUT UR4, UR4, 0x7ffffff8, URZ, 0xc0, !UPT ;  /* 0x7ffffff804047892 */ /* 0x001fcc000f8ec0ff */
[----:B------:R-:W-:-:S07]  /*0a90*/  IMAD.U32 R31, RZ, RZ, UR4 ;  /* 0x00000004ff1f7e24 */ /* 0x000fce000f8e00ff */
.L_x_21:
[----:B------:R-:W1:Y:S02]  /*0aa0*/  LDC R2, c[0x0][0x398] ;  /* 0x0000e600ff027b82 */ /* 0x000e640000000800 */
[----:B-1----:R-:W-:-:S04]  /*0ab0*/  LOP3.LUT R0, R2, 0x7, RZ, 0xc0, !PT ;  /* 0x0000000702007812 */ /* 0x002fc800078ec0ff */
[----:B------:R-:W-:-:S13]  /*0ac0*/  ISETP.NE.AND P0, PT, R0, RZ, PT ;  /* 0x000000ff0000720c */ /* 0x000fda0003f05270 */
[----:B------:R-:W-:Y:S05]  /*0ad0*/  @!P0 BRA `(.L_x_32) ;  /* 0x00000008000c8947 */ /* 0x000fea0003800000 */
[----:B------:R-:W1:Y:S01]  /*0ae0*/  LDC.64 R4, c[0x0][0x380] ;  /* 0x0000e000ff047b82 */ /* 0x000e620000000a00 */
[----:B------:R-:W1:Y:S01]  /*0af0*/  LDCU.64 UR4, c[0x0][0x3a0] ;  /* 0x00007400ff0477ac */ /* 0x000e620008000a00 */
[----:B------:R-:W-:-:S05]  /*0b00*/  VIADD R0, R0, 0xffffffff ;  /* 0xffffffff00007836 */ /* 0x000fca0000000000 */
[----:B------:R-:W-:Y:S01]  /*0b10*/  ISETP.GE.U32.AND P0, PT, R0, 0x3, PT ;  /* 0x000000030000780c */ /* 0x000fe20003f06070 */
[----:B-1----:R-:W-:-:S04]  /*0b20*/  IMAD.WIDE.U32 R40, R33, UR4, R4 ;  /* 0x0000000421287c25 */ /* 0x002fc8000f8e0004 */
[----:B------:R-:W-:-:S08]  /*0b30*/  IMAD R41, R33, UR5, R41 ;  /* 0x0000000521297c24 */ /* 0x000fd0000f8e0229 */
[----:B------:R-:W-:Y:S05]  /*0b40*/  @!P0 BRA `(.L_x_33) ;  /* 0x0000000400008947 */ /* 0x000fea0003800000 */
[C---:B------:R-:W-:Y:S01]  /*0b50*/  IMAD R33, R31.reuse, UR5, RZ ;  /* 0x000000051f217c24 */ /* 0x040fe2000f8e02ff */
[----:B------:R-:W2:Y:S01]  /*0b60*/  LDG.E R4, desc[UR36][R18.64] ;  /* 0x0000002412047981 */ /* 0x000ea2000c1e1900 */
[C---:B------:R-:W-:Y:S01]  /*0b70*/  IMAD.WIDE.U32 R16, R31.reuse, UR4, R24 ;  /* 0x000000041f107c25 */ /* 0x040fe2000f8e0018 */
[----:B------:R-:W1:Y:S03]  /*0b80*/  LDC.64 R28, c[0x0][0x388] ;  /* 0x0000e200ff1c7b82 */ /* 0x000e660000000a00 */
[----:B------:R-:W-:-:S04]  /*0b90*/  IMAD.WIDE.U32 R22, R31, 0x4, R40 ;  /* 0x000000041f167825 */ /* 0x000fc800078e0028 */
[----:B------:R-:W-:Y:S01]  /*0ba0*/  IMAD.IADD R43, R33, 0x1, R17 ;  /* 0x00000001212b7824 */ /* 0x000fe200078e0211 */
[----:B------:R-:W2:Y:S01]  /*0bb0*/  LDG.E R3, desc[UR36][R22.64] ;  /* 0x0000002416037981 */ /* 0x000ea2000c1e1900 */
[----:B------:R-:W-:-:S05]  /*0bc0*/  IMAD.MOV.U32 R42, RZ, RZ, R16 ;  /* 0x000000ffff2a7224 */ /* 0x000fca00078e0010 */
[----:B------:R-:W2:Y:S01]  /*0bd0*/  LDG.E R0, desc[UR36][R42.64] ;  /* 0x000000242a007981 */ /* 0x000ea2000c1e1900 */
[----:B------:R-:W-:-:S06]  /*0be0*/  MOV R6, 0x0 ;  /* 0x0000000000067802 */ /* 0x000fcc0000000f00 */
[----:B------:R-:W3:Y:S01]  /*0bf0*/  LDC.64 R6, c[0x4][R6] ;  /* 0x0100000006067b82 */ /* 0x000ee20000000a00 */
[----:B-1----:R-:W-:-:S04]  /*0c00*/  IMAD.WIDE.U32 R28, R31, UR4, R28 ;  /* 0x000000041f1c7c25 */ /* 0x002fc8000f8e001c */
[----:B------:R-:W-:-:S04]  /*0c10*/  IMAD.IADD R33, R29, 0x1, R33 ;  /* 0x000000011d217824 */ /* 0x000fc800078e0221 */
[----:B------:R-:W-:Y:S02]  /*0c20*/  IMAD.MOV.U32 R5, RZ, RZ, R33 ;  /* 0x000000ffff057224 */ /* 0x000fe400078e0021 */
[----:B--2---:R-:W-:-:S05]  /*0c30*/  FFMA R3, R3, R0, R4 ;  /* 0x0000000003037223 */ /* 0x004fca0000000004 */
[----:B------:R1:W-:Y:S01]  /*0c40*/  STG.E desc[UR36][R18.64], R3 ;  /* 0x0000000312007986 */ /* 0x0003e2000c101924 */
[----:B---3--:R-:W-:-:S07]  /*0c50*/  IMAD.MOV.U32 R4, RZ, RZ, R28 ;  /* 0x000000ffff047224 */ /* 0x008fce00078e001c */
[----:B------:R-:W-:-:S07]  /*0c60*/  LEPC R20, `(.L_x_34) ;  /* 0x000000001014794e */ /* 0x000fce0000000000 */
[----:B01----:R-:W-:Y:S05]  /*0c70*/  CALL.ABS.NOINC R6 ;  /* 0x0000000006007343 */ /* 0x003fea0003c00000 */
.L_x_34:
[----:B------:R-:W0:Y:S01]  /*0c80*/  LDCU.64 UR4, c[0x0][0x3a0] ;  /* 0x00007400ff0477ac */ /* 0x000e220008000a00 */
[----:B------:R-:W2:Y:S04]  /*0c90*/  LDG.E R3, desc[UR36][R22.64+0x4] ;  /* 0x0000042416037981 */ /* 0x000ea8000c1e1900 */
[----:B------:R-:W2:Y:S01]  /*0ca0*/  LDG.E R4, desc[UR36][R18.64] ;  /* 0x0000002412047981 */ /* 0x000ea2000c1e1900 */
[----:B0-----:R-:W-:-:S04]  /*0cb0*/  IADD3 R16, P0, PT, R16, UR4, RZ ;  /* 0x0000000410107c10 */ /* 0x001fc8000ff1e0ff */
        /* <DEDUP_REMOVED lines=12> */
.L_x_35:
        /* <DEDUP_REMOVED lines=15> */
.L_x_36:
        /* <DEDUP_REMOVED lines=13> */
.L_x_37:
[----:B------:R-:W-:-:S07]  /*0f40*/  VIADD R31, R31, 0x4 ;  /* 0x000000041f1f7836 */ /* 0x000fce0000000000 */
.L_x_33:
[----:B------:R-:W-:-:S04]  /*0f50*/  LOP3.LUT R2, R2, 0x3, RZ, 0xc0, !PT ;  /* 0x0000000302027812 */ /* 0x000fc800078ec0ff */
[----:B------:R-:W-:-:S13]  /*0f60*/  ISETP.NE.AND P0, PT, R2, RZ, PT ;  /* 0x000000ff0200720c */ /* 0x000fda0003f05270 */
[----:B------:R-:W-:Y:S05]  /*0f70*/  @!P0 BRA `(.L_x_32) ;  /* 0x0000000000e48947 */ /* 0x000fea0003800000 */
[----:B------:R-:W-:-:S13]  /*0f80*/  ISETP.NE.AND P0, PT, R2, 0x1, PT ;  /* 0x000000010200780c */ /* 0x000fda0003f05270 */
[----:B------:R-:W-:Y:S05]  /*0f90*/  @!P0 BRA `(.L_x_38) ;  /* 0x00000000008c8947 */ /* 0x000fea0003800000 */
[----:B------:R-:W1:Y:S01]  /*0fa0*/  LDCU.64 UR4, c[0x0][0x3a0] ;  /* 0x00007400ff0477ac */ /* 0x000e620008000a00 */
[C---:B------:R-:W-:Y:S01]  /*0fb0*/  IMAD.WIDE.U32 R22, R31.reuse, 0x4, R40 ;  /* 0x000000041f167825 */ /* 0x040fe200078e0028 */
[----:B------:R-:W2:Y:S01]  /*0fc0*/  LDG.E R2, desc[UR36][R18.64] ;  /* 0x0000002412027981 */ /* 0x000ea2000c1e1900 */
[----:B------:R-:W3:Y:S03]  /*0fd0*/  LDC.64 R28, c[0x0][0x388] ;  /* 0x0000e200ff1c7b82 */ /* 0x000ee60000000a00 */
[----:B------:R-:W2:Y:S01]  /*0fe0*/  LDG.E R7, desc[UR36][R22.64] ;  /* 0x0000002416077981 */ /* 0x000ea2000c1e1900 */
[C---:B-1----:R-:W-:Y:S02]  /*0ff0*/  IMAD R33, R31.reuse, UR5, RZ ;  /* 0x000000051f217c24 */ /* 0x042fe4000f8e02ff */
[----:B------:R-:W-:-:S04]  /*1000*/  IMAD.WIDE.U32 R16, R31, UR4, R24 ;  /* 0x000000041f107c25 */ /* 0x000fc8000f8e0018 */
[----:B------:R-:W-:Y:S02]  /*1010*/  IMAD.IADD R43, R33, 0x1, R17 ;  /* 0x00000001212b7824 */ /* 0x000fe400078e0211 */
[----:B------:R-:W-:-:S05]  /*1020*/  IMAD.MOV.U32 R42, RZ, RZ, R16 ;  /* 0x000000ffff2a7224 */ /* 0x000fca00078e0010 */
[----:B------:R-:W2:Y:S01]  /*1030*/  LDG.E R0, desc[UR36][R42.64] ;  /* 0x000000242a007981 */ /* 0x000ea2000c1e1900 */
[----:B---3--:R-:W-:-:S04]  /*1040*/  IMAD.WIDE.U32 R28, R31, UR4, R28 ;  /* 0x000000041f1c7c25 */ /* 0x008fc8000f8e001c */
[----:B------:R-:W-:Y:S02]  /*1050*/  IMAD.IADD R33, R33, 0x1, R29 ;  /* 0x0000000121217824 */ /* 0x000fe400078e021d */
[----:B------:R-:W-:Y:S02]  /*1060*/  IMAD.MOV.U32 R4, RZ, RZ, R28 ;  /* 0x000000ffff047224 */ /* 0x000fe400078e001c */
[----:B------:R-:W-:Y:S02]  /*1070*/  IMAD.MOV.U32 R5, RZ, RZ, R33 ;  /* 0x000000ffff057224 */ /* 0x000fe400078e0021 */
[----:B--2---:R-:W-:Y:S01]  /*1080*/  FFMA R7, R7, R0, R2 ;  /* 0x0000000007077223 */ /* 0x004fe20000000002 */
[----:B------:R-:W-:-:S04]  /*1090*/  MOV R2, 0x0 ;  /* 0x0000000000027802 */ /* 0x000fc80000000f00 */
[----:B------:R1:W-:Y:S02]  /*10a0*/  STG.E desc[UR36][R18.64], R7 ;  /* 0x0000000712007986 */ /* 0x0003e4000c101924 */
[----:B------:R-:W2:Y:S02]  /*10b0*/  LDC.64 R2, c[0x4][R2] ;  /* 0x0100000002027b82 */ /* 0x000ea40000000a00 */
[----:B------:R-:W-:-:S07]  /*10c0*/  LEPC R20, `(.L_x_39) ;  /* 0x000000001014794e */ /* 0x000fce0000000000 */
[----:B012---:R-:W-:Y:S05]  /*10d0*/  CALL.ABS.NOINC R2 ;  /* 0x0000000002007343 */ /* 0x007fea0003c00000 */
.L_x_39:
[----:B------:R-:W0:Y:S01]  /*10e0*/  LDCU.64 UR4, c[0x0][0x3a0] ;  /* 0x00007400ff0477ac */ /* 0x000e220008000a00 */
[----:B------:R-:W2:Y:S04]  /*10f0*/  LDG.E R3, desc[UR36][R22.64+0x4] ;  /* 0x0000042416037981 */ /* 0x000ea8000c1e1900 */
[----:B------:R-:W2:Y:S01]  /*1100*/  LDG.E R0, desc[UR36][R18.64] ;  /* 0x0000002412007981 */ /* 0x000ea2000c1e1900 */
[----:B0-----:R-:W-:-:S04]  /*1110*/  IADD3 R16, P0, PT, R16, UR4, RZ ;  /* 0x0000000410107c10 */ /* 0x001fc8000ff1e0ff */
[----:B------:R-:W-:-:S05]  /*1120*/  IADD3.X R17, PT, PT, R43, UR5, RZ, P0, !PT ;  /* 0x000000052b117c10 */ /* 0x000fca00087fe4ff */
[----:B------:R-:W2:Y:S01]  /*1130*/  LDG.E R16, desc[UR36][R16.64] ;  /* 0x0000002410107981 */ /* 0x000ea2000c1e1900 */
[----:B------:R-:W-:-:S06]  /*1140*/  MOV R6, 0x0 ;  /* 0x0000000000067802 */ /* 0x000fcc0000000f00 */
[----:B------:R-:W0:Y:S01]  /*1150*/  LDC.64 R6, c[0x4][R6] ;  /* 0x0100000006067b82 */ /* 0x000e220000000a00 */
[----:B------:R-:W-:-:S04]  /*1160*/  IADD3 R4, P0, PT, R28, UR4, RZ ;  /* 0x000000041c047c10 */ /* 0x000fc8000ff1e0ff */
[----:B------:R-:W-:Y:S01]  /*1170*/  IADD3.X R5, PT, PT, R33, UR5, RZ, P0, !PT ;  /* 0x0000000521057c10 */ /* 0x000fe200087fe4ff */
[----:B--2---:R-:W-:-:S05]  /*1180*/  FFMA R3, R3, R16, R0 ;  /* 0x0000001003037223 */ /* 0x004fca0000000000 */
[----:B0-----:R1:W-:Y:S03]  /*1190*/  STG.E desc[UR36][R18.64], R3 ;  /* 0x0000000312007986 */ /* 0x0013e6000c101924 */
[----:B------:R-:W-:-:S07]  /*11a0*/  LEPC R20, `(.L_x_40) ;  /* 0x000000001014794e */ /* 0x000fce0000000000 */
[----:B-1----:R-:W-:Y:S05]  /*11b0*/  CALL.ABS.NOINC R6 ;  /* 0x0000000006007343 */ /* 0x002fea0003c00000 */
.L_x_40:
[----:B------:R-:W-:-:S07]  /*11c0*/  VIADD R31, R31, 0x2 ;  /* 0x000000021f1f7836 */ /* 0x000fce0000000000 */
.L_x_38:
[----:B------:R-:W1:Y:S02]  /*11d0*/  LDCU UR4, c[0x0][0x398] ;  /* 0x00007300ff0477ac */ /* 0x000e640008000800 */
[----:B-1----:R-:W-:-:S09]  /*11e0*/  ULOP3.LUT UP0, URZ, UR4, 0x1, URZ, 0xc0, !UPT ;  /* 0x0000000104ff7892 */ /* 0x002fd2000f80c0ff */
[----:B------:R-:W-:Y:S05]  /*11f0*/  BRA.U !UP0, `(.L_x_32) ;  /* 0x0000000108447547 */ /* 0x000fea000b800000 */
[----:B------:R-:W1:Y:S01]  /*1200*/  LDCU.64 UR4, c[0x0][0x3a0] ;  /* 0x00007400ff0477ac */ /* 0x000e620008000a00 */
[C---:B------:R-:W-:Y:S01]  /*1210*/  IMAD.WIDE.U32 R40, R31.reuse, 0x4, R40 ;  /* 0x000000041f287825 */ /* 0x040fe200078e0028 */
[----:B------:R-:W2:Y:S01]  /*1220*/  LDG.E R2, desc[UR36][R18.64] ;  /* 0x0000002412027981 */ /* 0x000ea2000c1e1900 */
[----:B------:R-:W3:Y:S03]  /*1230*/  LDC.64 R4, c[0x0][0x388] ;  /* 0x0000e200ff047b82 */ /* 0x000ee60000000a00 */
[----:B------:R-:W2:Y:S01]  /*1240*/  LDG.E R3, desc[UR36][R40.64] ;  /* 0x0000002428037981 */ /* 0x000ea2000c1e1900 */
[C---:B-1----:R-:W-:Y:S02]  /*1250*/  IMAD R7, R31.reuse, UR5, RZ ;  /* 0x000000051f077c24 */ /* 0x042fe4000f8e02ff */
[----:B------:R-:W-:-:S04]  /*1260*/  IMAD.WIDE.U32 R8, R31, UR4, R24 ;  /* 0x000000041f087c25 */ /* 0x000fc8000f8e0018 */
[----:B------:R-:W-:-:S05]  /*1270*/  IMAD.IADD R9, R7, 0x1, R9 ;  /* 0x0000000107097824 */ /* 0x000fca00078e0209 */
[----:B------:R-:W2:Y:S01]  /*1280*/  LDG.E R8, desc[UR36][R8.64] ;  /* 0x0000002408087981 */ /* 0x000ea2000c1e1900 */
[----:B------:R-:W-:-:S04]  /*1290*/  MOV R0, 0x0 ;  /* 0x0000000000007802 */ /* 0x000fc80000000f00 */
[----:B------:R1:W4:Y:S01]  /*12a0*/  LDC.64 R10, c[0x4][R0] ;  /* 0x01000000000a7b82 */ /* 0x0003220000000a00 */
[----:B---3--:R-:W-:-:S04]  /*12b0*/  IMAD.WIDE.U32 R4, R31, UR4, R4 ;  /* 0x000000041f047c25 */ /* 0x008fc8000f8e0004 */
[----:B------:R-:W-:Y:S02]  /*12c0*/  IMAD.IADD R5, R5, 0x1, R7 ;  /* 0x0000000105057824 */ /* 0x000fe400078e0207 */
[----:B--2---:R-:W-:-:S05]  /*12d0*/  FFMA R3, R3, R8, R2 ;  /* 0x0000000803037223 */ /* 0x004fca0000000002 */
[----:B----4-:R1:W-:Y:S02]  /*12e0*/  STG.E desc[UR36][R18.64], R3 ;  /* 0x0000000312007986 */ /* 0x0103e4000c101924 */
[----:B------:R-:W-:-:S07]  /*12f0*/  LEPC R20, `(.L_x_32) ;  /* 0x000000001014794e */ /* 0x000fce0000000000 */
[----:B01----:R-:W-:Y:S05]  /*1300*/  CALL.ABS.NOINC R10 ;  /* 0x000000000a007343 */ /* 0x003fea0003c00000 */
.L_x_32:
[----:B------:R-:W-:-:S13]  /*1310*/  ISETP.NE.AND P6, PT, R37, RZ, PT ;  /* 0x000000ff2500720c */ /* 0x000fda0003fc5270 */
[----:B------:R-:W-:Y:S05]  /*1320*/  @P6 BRA `(.L_x_41) ;  /* 0xffffffec00846947 */ /* 0x000fea000383ffff */
[----:B------:R-:W-:Y:S05]  /*1330*/  BSYNC.RECONVERGENT B7 ;  /* 0x0000000000077941 */ /* 0x000fea0003800200 */
.L_x_20:
[----:B------:R-:W-:-:S13]  /*1340*/  ISETP.NE.AND P6, PT, R38, RZ, PT ;  /* 0x000000ff2600720c */ /* 0x000fda0003fc5270 */
[----:B------:R-:W-:Y:S05]  /*1350*/  @P6 BRA `(.L_x_42) ;  /* 0xffffffec00506947 */ /* 0x000fea000383ffff */
[----:B------:R-:W-:Y:S05]  /*1360*/  EXIT ;  /* 0x000000000000794d */ /* 0x000fea0003800000 */
.L_x_43:
        /* <DEDUP_REMOVED lines=9> */
.L_x_45:


//--------------------- .nv.shared.reserved.0     --------------------------
	.section	.nv.shared.reserved.0,"aw",@nobits
	.weak		__nv_reservedSMEM_offset_0_alias
	.size		__nv_reservedSMEM_offset_0_alias, 0, 64
	.other		__nv_reservedSMEM_offset_0_alias,@"STO_CUDA_RESERVED_SHARED STV_DEFAULT"
__nv_reservedSMEM_offset_0_alias:
	.zero		0
	.zero		64


//--------------------- .nv.constant0._Z21MultiplicarMatricesOnPfS_S_im --------------------------
	.section	.nv.constant0._Z21MultiplicarMatricesOnPfS_S_im,"a",@progbits
	.sectionflags	@""
	.align	4
.nv.constant0._Z21MultiplicarMatricesOnPfS_S_im:
	.zero		936


//--------------------- .nv.constant0._Z29MultiplicarMatricesSecuencialPfS_S_im --------------------------
	.section	.nv.constant0._Z29MultiplicarMatricesSecuencialPfS_S_im,"a",@progbits
	.sectionflags	@""
	.align	4
.nv.constant0._Z29MultiplicarMatricesSecuencialPfS_S_im:
	.zero		936


//--------------------- SYMBOLS --------------------------

	.type		.nv.reservedSmem.offset0,@object
	.size		.nv.reservedSmem.offset0,0x4
	.type		free,@function
